//
// Generated by NVIDIA NVVM Compiler
//
// Compiler Build ID: CL-36424714
// Cuda compilation tools, release 13.0, V13.0.88
// Based on NVVM 20.0.0
//

.version 9.0
.target sm_100
.address_size 64

	// .globl	_Z14matrixMultiplyPfS_S_iiiiii
// _ZZ14matrixMultiplyPfS_S_iiiiiiE4ds_M has been demoted
// _ZZ14matrixMultiplyPfS_S_iiiiiiE4ds_N has been demoted

.visible .entry _Z14matrixMultiplyPfS_S_iiiiii(
	.param .u64 .ptr .align 1 _Z14matrixMultiplyPfS_S_iiiiii_param_0,
	.param .u64 .ptr .align 1 _Z14matrixMultiplyPfS_S_iiiiii_param_1,
	.param .u64 .ptr .align 1 _Z14matrixMultiplyPfS_S_iiiiii_param_2,
	.param .u32 _Z14matrixMultiplyPfS_S_iiiiii_param_3,
	.param .u32 _Z14matrixMultiplyPfS_S_iiiiii_param_4,
	.param .u32 _Z14matrixMultiplyPfS_S_iiiiii_param_5,
	.param .u32 _Z14matrixMultiplyPfS_S_iiiiii_param_6,
	.param .u32 _Z14matrixMultiplyPfS_S_iiiiii_param_7,
	.param .u32 _Z14matrixMultiplyPfS_S_iiiiii_param_8
)
{
	.reg .pred 	%p<12>;
	.reg .b32 	%r<49>;
	.reg .b32 	%f<63>;
	.reg .b64 	%rd<13>;
	// demoted variable
	.shared .align 4 .b8 _ZZ14matrixMultiplyPfS_S_iiiiiiE4ds_M[1024];
	// demoted variable
	.shared .align 4 .b8 _ZZ14matrixMultiplyPfS_S_iiiiiiE4ds_N[1024];
	ld.param.u64 	%rd3, [_Z14matrixMultiplyPfS_S_iiiiii_param_0];
	ld.param.u64 	%rd4, [_Z14matrixMultiplyPfS_S_iiiiii_param_1];
	ld.param.u64 	%rd5, [_Z14matrixMultiplyPfS_S_iiiiii_param_2];
	ld.param.u32 	%r24, [_Z14matrixMultiplyPfS_S_iiiiii_param_3];
	ld.param.u32 	%r25, [_Z14matrixMultiplyPfS_S_iiiiii_param_4];
	ld.param.u32 	%r26, [_Z14matrixMultiplyPfS_S_iiiiii_param_5];
	ld.param.u32 	%r27, [_Z14matrixMultiplyPfS_S_iiiiii_param_6];
	ld.param.u32 	%r28, [_Z14matrixMultiplyPfS_S_iiiiii_param_7];
	ld.param.u32 	%r29, [_Z14matrixMultiplyPfS_S_iiiiii_param_8];
	mov.u32 	%r30, %ctaid.x;
	mov.u32 	%r31, %ctaid.y;
	mov.u32 	%r44, %tid.x;
	mov.u32 	%r46, %tid.y;
	shl.b32 	%r32, %r31, 4;
	add.s32 	%r3, %r32, %r46;
	shl.b32 	%r4, %r30, 4;
	add.s32 	%r5, %r4, %r44;
	setp.lt.s32 	%p1, %r25, -14;
	mov.f32 	%f62, 0f00000000;
	@%p1 bra 	$L__BB0_7;
	add.s32 	%r33, %r25, -1;
	shr.s32 	%r34, %r33, 31;
	shr.u32 	%r35, %r34, 28;
	add.s32 	%r36, %r33, %r35;
	shr.s32 	%r37, %r36, 4;
	neg.s32 	%r48, %r37;
	shl.b32 	%r38, %r46, 6;
	mov.u32 	%r39, _ZZ14matrixMultiplyPfS_S_iiiiiiE4ds_M;
	add.s32 	%r6, %r39, %r38;
	shl.b32 	%r40, %r44, 2;
	add.s32 	%r7, %r6, %r40;
	mov.u32 	%r41, _ZZ14matrixMultiplyPfS_S_iiiiiiE4ds_N;
	add.s32 	%r9, %r41, %r40;
	add.s32 	%r8, %r9, %r38;
	mad.lo.s32 	%r42, %r46, %r27, %r44;
	add.s32 	%r47, %r42, %r4;
	shl.b32 	%r12, %r27, 4;
	mad.lo.s32 	%r45, %r25, %r3, %r44;
	cvta.to.global.u64 	%rd1, %rd3;
	cvta.to.global.u64 	%rd2, %rd4;
	mov.f32 	%f62, 0f00000000;
$L__BB0_2:
	setp.ge.s32 	%p2, %r3, %r24;
	setp.ge.s32 	%p3, %r44, %r25;
	mov.f32 	%f60, 0f00000000;
	or.pred  	%p4, %p2, %p3;
	@%p4 bra 	$L__BB0_4;
	mul.wide.s32 	%rd6, %r45, 4;
	add.s64 	%rd7, %rd1, %rd6;
	ld.global.f32 	%f60, [%rd7];
$L__BB0_4:
	setp.ge.s32 	%p5, %r5, %r27;
	st.shared.f32 	[%r7], %f60;
	setp.ge.s32 	%p6, %r46, %r26;
	mov.f32 	%f61, 0f00000000;
	or.pred  	%p7, %p5, %p6;
	@%p7 bra 	$L__BB0_6;
	mul.wide.s32 	%rd8, %r47, 4;
	add.s64 	%rd9, %rd2, %rd8;
	ld.global.f32 	%f61, [%rd9];
$L__BB0_6:
	st.shared.f32 	[%r8], %f61;
	bar.sync 	0;
	ld.shared.f32 	%f12, [%r6];
	ld.shared.f32 	%f13, [%r9];
	fma.rn.f32 	%f14, %f12, %f13, %f62;
	ld.shared.f32 	%f15, [%r6+4];
	ld.shared.f32 	%f16, [%r9+64];
	fma.rn.f32 	%f17, %f15, %f16, %f14;
	ld.shared.f32 	%f18, [%r6+8];
	ld.shared.f32 	%f19, [%r9+128];
	fma.rn.f32 	%f20, %f18, %f19, %f17;
	ld.shared.f32 	%f21, [%r6+12];
	ld.shared.f32 	%f22, [%r9+192];
	fma.rn.f32 	%f23, %f21, %f22, %f20;
	ld.shared.f32 	%f24, [%r6+16];
	ld.shared.f32 	%f25, [%r9+256];
	fma.rn.f32 	%f26, %f24, %f25, %f23;
	ld.shared.f32 	%f27, [%r6+20];
	ld.shared.f32 	%f28, [%r9+320];
	fma.rn.f32 	%f29, %f27, %f28, %f26;
	ld.shared.f32 	%f30, [%r6+24];
	ld.shared.f32 	%f31, [%r9+384];
	fma.rn.f32 	%f32, %f30, %f31, %f29;
	ld.shared.f32 	%f33, [%r6+28];
	ld.shared.f32 	%f34, [%r9+448];
	fma.rn.f32 	%f35, %f33, %f34, %f32;
	ld.shared.f32 	%f36, [%r6+32];
	ld.shared.f32 	%f37, [%r9+512];
	fma.rn.f32 	%f38, %f36, %f37, %f35;
	ld.shared.f32 	%f39, [%r6+36];
	ld.shared.f32 	%f40, [%r9+576];
	fma.rn.f32 	%f41, %f39, %f40, %f38;
	ld.shared.f32 	%f42, [%r6+40];
	ld.shared.f32 	%f43, [%r9+640];
	fma.rn.f32 	%f44, %f42, %f43, %f41;
	ld.shared.f32 	%f45, [%r6+44];
	ld.shared.f32 	%f46, [%r9+704];
	fma.rn.f32 	%f47, %f45, %f46, %f44;
	ld.shared.f32 	%f48, [%r6+48];
	ld.shared.f32 	%f49, [%r9+768];
	fma.rn.f32 	%f50, %f48, %f49, %f47;
	ld.shared.f32 	%f51, [%r6+52];
	ld.shared.f32 	%f52, [%r9+832];
	fma.rn.f32 	%f53, %f51, %f52, %f50;
	ld.shared.f32 	%f54, [%r6+56];
	ld.shared.f32 	%f55, [%r9+896];
	fma.rn.f32 	%f56, %f54, %f55, %f53;
	ld.shared.f32 	%f57, [%r6+60];
	ld.shared.f32 	%f58, [%r9+960];
	fma.rn.f32 	%f62, %f57, %f58, %f56;
	bar.sync 	0;
	add.s32 	%r48, %r48, 1;
	add.s32 	%r47, %r47, %r12;
	add.s32 	%r46, %r46, 16;
	add.s32 	%r45, %r45, 16;
	add.s32 	%r44, %r44, 16;
	setp.ne.s32 	%p8, %r48, 1;
	@%p8 bra 	$L__BB0_2;
$L__BB0_7:
	setp.ge.s32 	%p9, %r3, %r28;
	setp.ge.s32 	%p10, %r5, %r29;
	or.pred  	%p11, %p9, %p10;
	@%p11 bra 	$L__BB0_9;
	mad.lo.s32 	%r43, %r29, %r3, %r5;
	cvta.to.global.u64 	%rd10, %rd5;
	mul.wide.u32 	%rd11, %r43, 4;
	add.s64 	%rd12, %rd10, %rd11;
	st.global.f32 	[%rd12], %f62;
$L__BB0_9:
	ret;

}
	// .globl	_Z9transposePfS_ii
.visible .entry _Z9transposePfS_ii(
	.param .u64 .ptr .align 1 _Z9transposePfS_ii_param_0,
	.param .u64 .ptr .align 1 _Z9transposePfS_ii_param_1,
	.param .u32 _Z9transposePfS_ii_param_2,
	.param .u32 _Z9transposePfS_ii_param_3
)
{
	.reg .pred 	%p<4>;
	.reg .b32 	%r<15>;
	.reg .b32 	%f<2>;
	.reg .b64 	%rd<9>;

	ld.param.u64 	%rd1, [_Z9transposePfS_ii_param_0];
	ld.param.u64 	%rd2, [_Z9transposePfS_ii_param_1];
	ld.param.u32 	%r5, [_Z9transposePfS_ii_param_2];
	ld.param.u32 	%r4, [_Z9transposePfS_ii_param_3];
	mov.u32 	%r6, %ctaid.x;
	shl.b32 	%r7, %r6, 4;
	mov.u32 	%r8, %tid.x;
	add.s32 	%r1, %r7, %r8;
	mov.u32 	%r9, %ctaid.y;
	shl.b32 	%r10, %r9, 4;
	mov.u32 	%r11, %tid.y;
	add.s32 	%r12, %r10, %r11;
	setp.ge.s32 	%p1, %r1, %r4;
	setp.ge.s32 	%p2, %r12, %r5;
	or.pred  	%p3, %p1, %p2;
	@%p3 bra 	$L__BB1_2;
	cvta.to.global.u64 	%rd3, %rd2;
	cvta.to.global.u64 	%rd4, %rd1;
	mad.lo.s32 	%r13, %r4, %r12, %r1;
	mul.wide.s32 	%rd5, %r13, 4;
	add.s64 	%rd6, %rd3, %rd5;
	ld.global.f32 	%f1, [%rd6];
	mad.lo.s32 	%r14, %r5, %r1, %r12;
	mul.wide.s32 	%rd7, %r14, 4;
	add.s64 	%rd8, %rd4, %rd7;
	st.global.f32 	[%rd8], %f1;
$L__BB1_2:
	ret;

}
	// .globl	_Z12elewisemultiPfS_S_ii
.visible .entry _Z12elewisemultiPfS_S_ii(
	.param .u64 .ptr .align 1 _Z12elewisemultiPfS_S_ii_param_0,
	.param .u64 .ptr .align 1 _Z12elewisemultiPfS_S_ii_param_1,
	.param .u64 .ptr .align 1 _Z12elewisemultiPfS_S_ii_param_2,
	.param .u32 _Z12elewisemultiPfS_S_ii_param_3,
	.param .u32 _Z12elewisemultiPfS_S_ii_param_4
)
{
	.reg .pred 	%p<4>;
	.reg .b32 	%r<12>;
	.reg .b32 	%f<4>;
	.reg .b64 	%rd<11>;

	ld.param.u64 	%rd1, [_Z12elewisemultiPfS_S_ii_param_0];
	ld.param.u64 	%rd2, [_Z12elewisemultiPfS_S_ii_param_1];
	ld.param.u64 	%rd3, [_Z12elewisemultiPfS_S_ii_param_2];
	ld.param.u32 	%r4, [_Z12elewisemultiPfS_S_ii_param_3];
	ld.param.u32 	%r3, [_Z12elewisemultiPfS_S_ii_param_4];
	mov.u32 	%r5, %tid.x;
	mov.u32 	%r6, %tid.y;
	mov.u32 	%r7, %ctaid.x;
	mov.u32 	%r8, %ctaid.y;
	mov.u32 	%r9, %ntid.y;
	mad.lo.s32 	%r1, %r8, %r9, %r6;
	mov.u32 	%r10, %ntid.x;
	mad.lo.s32 	%r2, %r10, %r7, %r5;
	setp.ge.s32 	%p1, %r1, %r4;
	setp.ge.s32 	%p2, %r2, %r3;
	or.pred  	%p3, %p1, %p2;
	@%p3 bra 	$L__BB2_2;
	cvta.to.global.u64 	%rd4, %rd1;
	cvta.to.global.u64 	%rd5, %rd2;
	cvta.to.global.u64 	%rd6, %rd3;
	mad.lo.s32 	%r11, %r3, %r1, %r2;
	mul.wide.s32 	%rd7, %r11, 4;
	add.s64 	%rd8, %rd4, %rd7;
	ld.global.f32 	%f1, [%rd8];
	add.s64 	%rd9, %rd5, %rd7;
	ld.global.f32 	%f2, [%rd9];
	mul.f32 	%f3, %f1, %f2;
	add.s64 	%rd10, %rd6, %rd7;
	st.global.f32 	[%rd10], %f3;
$L__BB2_2:
	ret;

}
	// .globl	_Z10elewisedivPfS_S_ii
.visible .entry _Z10elewisedivPfS_S_ii(
	.param .u64 .ptr .align 1 _Z10elewisedivPfS_S_ii_param_0,
	.param .u64 .ptr .align 1 _Z10elewisedivPfS_S_ii_param_1,
	.param .u64 .ptr .align 1 _Z10elewisedivPfS_S_ii_param_2,
	.param .u32 _Z10elewisedivPfS_S_ii_param_3,
	.param .u32 _Z10elewisedivPfS_S_ii_param_4
)
{
	.reg .pred 	%p<4>;
	.reg .b32 	%r<12>;
	.reg .b32 	%f<4>;
	.reg .b64 	%rd<11>;

	ld.param.u64 	%rd1, [_Z10elewisedivPfS_S_ii_param_0];
	ld.param.u64 	%rd2, [_Z10elewisedivPfS_S_ii_param_1];
	ld.param.u64 	%rd3, [_Z10elewisedivPfS_S_ii_param_2];
	ld.param.u32 	%r4, [_Z10elewisedivPfS_S_ii_param_3];
	ld.param.u32 	%r3, [_Z10elewisedivPfS_S_ii_param_4];
	mov.u32 	%r5, %tid.x;
	mov.u32 	%r6, %tid.y;
	mov.u32 	%r7, %ctaid.x;
	mov.u32 	%r8, %ctaid.y;
	mov.u32 	%r9, %ntid.y;
	mad.lo.s32 	%r1, %r8, %r9, %r6;
	mov.u32 	%r10, %ntid.x;
	mad.lo.s32 	%r2, %r10, %r7, %r5;
	setp.ge.s32 	%p1, %r1, %r4;
	setp.ge.s32 	%p2, %r2, %r3;
	or.pred  	%p3, %p1, %p2;
	@%p3 bra 	$L__BB3_2;
	cvta.to.global.u64 	%rd4, %rd1;
	cvta.to.global.u64 	%rd5, %rd2;
	cvta.to.global.u64 	%rd6, %rd3;
	mad.lo.s32 	%r11, %r3, %r1, %r2;
	mul.wide.s32 	%rd7, %r11, 4;
	add.s64 	%rd8, %rd4, %rd7;
	ld.global.f32 	%f1, [%rd8];
	add.s64 	%rd9, %rd5, %rd7;
	ld.global.f32 	%f2, [%rd9];
	div.rn.f32 	%f3, %f1, %f2;
	add.s64 	%rd10, %rd6, %rd7;
	st.global.f32 	[%rd10], %f3;
$L__BB3_2:
	ret;

}


// ===== COMPILED SASS (sm_100) =====

	.target	sm_100

	.elftype	@"ET_EXEC"


//--------------------- .note.nv.tkinfo           --------------------------
	.section	.note.nv.tkinfo,"",@"SHT_NOTE"
	.sectionflags	@"SHF_NOTE_NV_TKINFO"
	.tkinfo
        /*0018*/ 	.word	0x00000002
        /*0030*/ 	.string	""
        /*0030*/ 	.string	"ptxas"
        /*0030*/ 	.string	"Cuda compilation tools, release 13.0, V13.0.88"
        /*0030*/ 	.string	"Build cuda_13.0.r13.0/compiler.36424714_0"
        /*0030*/ 	.string	"-arch sm_100 -m 64 "



//--------------------- .note.nv.cuinfo           --------------------------
	.section	.note.nv.cuinfo,"",@"SHT_NOTE"
	.sectionflags	@"SHF_NOTE_NV_CUINFO"
        /*0018*/ 	.short	0x0002
        /*001a*/ 	.short	0x0064
        /*001c*/ 	.short	0x0082
	.zero		2


//--------------------- .nv.info                  --------------------------
	.section	.nv.info,"",@"SHT_CUDA_INFO"
	.align	4


	//----- nvinfo : EIATTR_REGCOUNT
	.align		4
        /*0000*/ 	.byte	0x04, 0x2f
        /*0002*/ 	.short	(.L_1 - .L_0)
	.align		4
.L_0:
        /*0004*/ 	.word	index@(_Z14matrixMultiplyPfS_S_iiiiii)
        /*0008*/ 	.word	0x00000020


	//----- nvinfo : EIATTR_FRAME_SIZE
	.align		4
.L_1:
        /*000c*/ 	.byte	0x04, 0x11
        /*000e*/ 	.short	(.L_3 - .L_2)
	.align		4
.L_2:
        /*0010*/ 	.word	index@(_Z14matrixMultiplyPfS_S_iiiiii)
        /*0014*/ 	.word	0x00000000


	//----- nvinfo : EIATTR_REGCOUNT
	.align		4
.L_3:
        /*0018*/ 	.byte	0x04, 0x2f
        /*001a*/ 	.short	(.L_5 - .L_4)
	.align		4
.L_4:
        /*001c*/ 	.word	index@(_Z9transposePfS_ii)
        /*0020*/ 	.word	0x0000000a


	//----- nvinfo : EIATTR_FRAME_SIZE
	.align		4
.L_5:
        /*0024*/ 	.byte	0x04, 0x11
        /*0026*/ 	.short	(.L_7 - .L_6)
	.align		4
.L_6:
        /*0028*/ 	.word	index@(_Z9transposePfS_ii)
        /*002c*/ 	.word	0x00000000


	//----- nvinfo : EIATTR_REGCOUNT
	.align		4
.L_7:
        /*0030*/ 	.byte	0x04, 0x2f
        /*0032*/ 	.short	(.L_9 - .L_8)
	.align		4
.L_8:
        /*0034*/ 	.word	index@(_Z12elewisemultiPfS_S_ii)
        /*0038*/ 	.word	0x0000000c


	//----- nvinfo : EIATTR_FRAME_SIZE
	.align		4
.L_9:
        /*003c*/ 	.byte	0x04, 0x11
        /*003e*/ 	.short	(.L_11 - .L_10)
	.align		4
.L_10:
        /*0040*/ 	.word	index@(_Z12elewisemultiPfS_S_ii)
        /*0044*/ 	.word	0x00000000


	//----- nvinfo : EIATTR_REGCOUNT
	.align		4
.L_11:
        /*0048*/ 	.byte	0x04, 0x2f
        /*004a*/ 	.short	(.L_13 - .L_12)
	.align		4
.L_12:
        /*004c*/ 	.word	index@(_Z10elewisedivPfS_S_ii)
        /*0050*/ 	.word	0x00000010


	//----- nvinfo : EIATTR_FRAME_SIZE
	.align		4
.L_13:
        /*0054*/ 	.byte	0x04, 0x11
        /*0056*/ 	.short	(.L_15 - .L_14)
	.align		4
.L_14:
        /*0058*/ 	.word	index@($__internal_0_$__cuda_sm3x_div_rn_noftz_f32_slowpath)
        /*005c*/ 	.word	0x00000000


	//----- nvinfo : EIATTR_FRAME_SIZE
	.align		4
.L_15:
        /*0060*/ 	.byte	0x04, 0x11
        /*0062*/ 	.short	(.L_17 - .L_16)
	.align		4
.L_16:
        /*0064*/ 	.word	index@(_Z10elewisedivPfS_S_ii)
        /*0068*/ 	.word	0x00000000


	//----- nvinfo : EIATTR_MIN_STACK_SIZE
	.align		4
.L_17:
        /*006c*/ 	.byte	0x04, 0x12
        /*006e*/ 	.short	(.L_19 - .L_18)
	.align		4
.L_18:
        /*0070*/ 	.word	index@(_Z10elewisedivPfS_S_ii)
        /*0074*/ 	.word	0x00000000


	//----- nvinfo : EIATTR_MIN_STACK_SIZE
	.align		4
.L_19:
        /*0078*/ 	.byte	0x04, 0x12
        /*007a*/ 	.short	(.L_21 - .L_20)
	.align		4
.L_20:
        /*007c*/ 	.word	index@(_Z12elewisemultiPfS_S_ii)
        /*0080*/ 	.word	0x00000000


	//----- nvinfo : EIATTR_MIN_STACK_SIZE
	.align		4
.L_21:
        /*0084*/ 	.byte	0x04, 0x12
        /*0086*/ 	.short	(.L_23 - .L_22)
	.align		4
.L_22:
        /*0088*/ 	.word	index@(_Z9transposePfS_ii)
        /*008c*/ 	.word	0x00000000


	//----- nvinfo : EIATTR_MIN_STACK_SIZE
	.align		4
.L_23:
        /*0090*/ 	.byte	0x04, 0x12
        /*0092*/ 	.short	(.L_25 - .L_24)
	.align		4
.L_24:
        /*0094*/ 	.word	index@(_Z14matrixMultiplyPfS_S_iiiiii)
        /*0098*/ 	.word	0x00000000
.L_25:


//--------------------- .nv.compat                --------------------------
	.section	.nv.compat,"",@"SHT_CUDA_COMPAT_INFO"
	.align	4
        /*0000*/ 	.byte	0x02, 0x09, 0x00, 0x00, 0x02, 0x02, 0x01, 0x00, 0x02, 0x05, 0x05, 0x00, 0x03, 0x07, 0x01, 0x01
        /*0010*/ 	.byte	0x02, 0x03, 0x00, 0x00, 0x02, 0x06, 0x01, 0x00, 0x04, 0x0b, 0x08, 0x00, 0x01, 0x00, 0x00, 0x00
        /*0020*/ 	.byte	0x00, 0x00, 0x00, 0x00


//--------------------- .nv.info._Z10elewisedivPfS_S_ii --------------------------
	.section	.nv.info._Z10elewisedivPfS_S_ii,"",@"SHT_CUDA_INFO"
	.sectionflags	@""
	.align	4


	//----- nvinfo : EIATTR_CUDA_API_VERSION
	.align		4
        /*0000*/ 	.byte	0x04, 0x37
        /*0002*/ 	.short	(.L_27 - .L_26)
.L_26:
        /*0004*/ 	.word	0x00000082


	//----- nvinfo : EIATTR_KPARAM_INFO
	.align		4
.L_27:
        /*0008*/ 	.byte	0x04, 0x17
        /*000a*/ 	.short	(.L_29 - .L_28)
.L_28:
        /*000c*/ 	.word	0x00000000
        /*0010*/ 	.short	0x0004
        /*0012*/ 	.short	0x001c
        /*0014*/ 	.byte	0x00, 0xf0, 0x11, 0x00


	//----- nvinfo : EIATTR_KPARAM_INFO
	.align		4
.L_29:
        /*0018*/ 	.byte	0x04, 0x17
        /*001a*/ 	.short	(.L_31 - .L_30)
.L_30:
        /*001c*/ 	.word	0x00000000
        /*0020*/ 	.short	0x0003
        /*0022*/ 	.short	0x0018
        /*0024*/ 	.byte	0x00, 0xf0, 0x11, 0x00


	//----- nvinfo : EIATTR_KPARAM_INFO
	.align		4
.L_31:
        /*0028*/ 	.byte	0x04, 0x17
        /*002a*/ 	.short	(.L_33 - .L_32)
.L_32:
        /*002c*/ 	.word	0x00000000
        /*0030*/ 	.short	0x0002
        /*0032*/ 	.short	0x0010
        /*0034*/ 	.byte	0x00, 0xf5, 0x21, 0x00


	//----- nvinfo : EIATTR_KPARAM_INFO
	.align		4
.L_33:
        /*0038*/ 	.byte	0x04, 0x17
        /*003a*/ 	.short	(.L_35 - .L_34)
.L_34:
        /*003c*/ 	.word	0x00000000
        /*0040*/ 	.short	0x0001
        /*0042*/ 	.short	0x0008
        /*0044*/ 	.byte	0x00, 0xf5, 0x21, 0x00


	//----- nvinfo : EIATTR_KPARAM_INFO
	.align		4
.L_35:
        /*0048*/ 	.byte	0x04, 0x17
        /*004a*/ 	.short	(.L_37 - .L_36)
.L_36:
        /*004c*/ 	.word	0x00000000
        /*0050*/ 	.short	0x0000
        /*0052*/ 	.short	0x0000
        /*0054*/ 	.byte	0x00, 0xf5, 0x21, 0x00


	//----- nvinfo : EIATTR_SPARSE_MMA_MASK
	.align		4
.L_37:
        /*0058*/ 	.byte	0x03, 0x50
        /*005a*/ 	.short	0x0000


	//----- nvinfo : EIATTR_MAXREG_COUNT
	.align		4
        /*005c*/ 	.byte	0x03, 0x1b
        /*005e*/ 	.short	0x00ff


	//----- nvinfo : EIATTR_MERCURY_ISA_VERSION
	.align		4
        /*0060*/ 	.byte	0x03, 0x5f
        /*0062*/ 	.short	0x0101


	//----- nvinfo : EIATTR_VRC_CTA_INIT_COUNT
	.align		4
        /*0064*/ 	.byte	0x02, 0x4a
	.zero		1
	.zero		1


	//----- nvinfo : EIATTR_EXIT_INSTR_OFFSETS
	.align		4
        /*0068*/ 	.byte	0x04, 0x1c
        /*006a*/ 	.short	(.L_39 - .L_38)


	//   ....[0]....
.L_38:
        /*006c*/ 	.word	0x000000c0


	//   ....[1]....
        /*0070*/ 	.word	0x00000250


	//----- nvinfo : EIATTR_CRS_STACK_SIZE
	.align		4
.L_39:
        /*0074*/ 	.byte	0x04, 0x1e
        /*0076*/ 	.short	(.L_41 - .L_40)
.L_40:
        /*0078*/ 	.word	0x00000000


	//----- nvinfo : EIATTR_CBANK_PARAM_SIZE
	.align		4
.L_41:
        /*007c*/ 	.byte	0x03, 0x19
        /*007e*/ 	.short	0x0020


	//----- nvinfo : EIATTR_PARAM_CBANK
	.align		4
        /*0080*/ 	.byte	0x04, 0x0a
        /*0082*/ 	.short	(.L_43 - .L_42)
	.align		4
.L_42:
        /*0084*/ 	.word	index@(.nv.constant0._Z10elewisedivPfS_S_ii)
        /*0088*/ 	.short	0x0380
        /*008a*/ 	.short	0x0020


	//----- nvinfo : EIATTR_SW_WAR
	.align		4
.L_43:
        /*008c*/ 	.byte	0x04, 0x36
        /*008e*/ 	.short	(.L_45 - .L_44)
.L_44:
        /*0090*/ 	.word	0x00000008
.L_45:


//--------------------- .nv.info._Z12elewisemultiPfS_S_ii --------------------------
	.section	.nv.info._Z12elewisemultiPfS_S_ii,"",@"SHT_CUDA_INFO"
	.sectionflags	@""
	.align	4


	//----- nvinfo : EIATTR_CUDA_API_VERSION
	.align		4
        /*0000*/ 	.byte	0x04, 0x37
        /*0002*/ 	.short	(.L_47 - .L_46)
.L_46:
        /*0004*/ 	.word	0x00000082


	//----- nvinfo : EIATTR_KPARAM_INFO
	.align		4
.L_47:
        /*0008*/ 	.byte	0x04, 0x17
        /*000a*/ 	.short	(.L_49 - .L_48)
.L_48:
        /*000c*/ 	.word	0x00000000
        /*0010*/ 	.short	0x0004
        /*0012*/ 	.short	0x001c
        /*0014*/ 	.byte	0x00, 0xf0, 0x11, 0x00


	//----- nvinfo : EIATTR_KPARAM_INFO
	.align		4
.L_49:
        /*0018*/ 	.byte	0x04, 0x17
        /*001a*/ 	.short	(.L_51 - .L_50)
.L_50:
        /*001c*/ 	.word	0x00000000
        /*0020*/ 	.short	0x0003
        /*0022*/ 	.short	0x0018
        /*0024*/ 	.byte	0x00, 0xf0, 0x11, 0x00


	//----- nvinfo : EIATTR_KPARAM_INFO
	.align		4
.L_51:
        /*0028*/ 	.byte	0x04, 0x17
        /*002a*/ 	.short	(.L_53 - .L_52)
.L_52:
        /*002c*/ 	.word	0x00000000
        /*0030*/ 	.short	0x0002
        /*0032*/ 	.short	0x0010
        /*0034*/ 	.byte	0x00, 0xf5, 0x21, 0x00


	//----- nvinfo : EIATTR_KPARAM_INFO
	.align		4
.L_53:
        /*0038*/ 	.byte	0x04, 0x17
        /*003a*/ 	.short	(.L_55 - .L_54)
.L_54:
        /*003c*/ 	.word	0x00000000
        /*0040*/ 	.short	0x0001
        /*0042*/ 	.short	0x0008
        /*0044*/ 	.byte	0x00, 0xf5, 0x21, 0x00


	//----- nvinfo : EIATTR_KPARAM_INFO
	.align		4
.L_55:
        /*0048*/ 	.byte	0x04, 0x17
        /*004a*/ 	.short	(.L_57 - .L_56)
.L_56:
        /*004c*/ 	.word	0x00000000
        /*0050*/ 	.short	0x0000
        /*0052*/ 	.short	0x0000
        /*0054*/ 	.byte	0x00, 0xf5, 0x21, 0x00


	//----- nvinfo : EIATTR_SPARSE_MMA_MASK
	.align		4
.L_57:
        /*0058*/ 	.byte	0x03, 0x50
        /*005a*/ 	.short	0x0000


	//----- nvinfo : EIATTR_MAXREG_COUNT
	.align		4
        /*005c*/ 	.byte	0x03, 0x1b
        /*005e*/ 	.short	0x00ff


	//----- nvinfo : EIATTR_MERCURY_ISA_VERSION
	.align		4
        /*0060*/ 	.byte	0x03, 0x5f
        /*0062*/ 	.short	0x0101


	//----- nvinfo : EIATTR_VRC_CTA_INIT_COUNT
	.align		4
        /*0064*/ 	.byte	0x02, 0x4a
	.zero		1
	.zero		1


	//----- nvinfo : EIATTR_EXIT_INSTR_OFFSETS
	.align		4
        /*0068*/ 	.byte	0x04, 0x1c
        /*006a*/ 	.short	(.L_59 - .L_58)


	//   ....[0]....
.L_58:
        /*006c*/ 	.word	0x000000c0


	//   ....[1]....
        /*0070*/ 	.word	0x00000190


	//----- nvinfo : EIATTR_CBANK_PARAM_SIZE
	.align		4
.L_59:
        /*0074*/ 	.byte	0x03, 0x19
        /*0076*/ 	.short	0x0020


	//----- nvinfo : EIATTR_PARAM_CBANK
	.align		4
        /*0078*/ 	.byte	0x04, 0x0a
        /*007a*/ 	.short	(.L_61 - .L_60)
	.align		4
.L_60:
        /*007c*/ 	.word	index@(.nv.constant0._Z12elewisemultiPfS_S_ii)
        /*0080*/ 	.short	0x0380
        /*0082*/ 	.short	0x0020


	//----- nvinfo : EIATTR_SW_WAR
	.align		4
.L_61:
        /*0084*/ 	.byte	0x04, 0x36
        /*0086*/ 	.short	(.L_63 - .L_62)
.L_62:
        /*0088*/ 	.word	0x00000008
.L_63:


//--------------------- .nv.info._Z9transposePfS_ii --------------------------
	.section	.nv.info._Z9transposePfS_ii,"",@"SHT_CUDA_INFO"
	.sectionflags	@""
	.align	4


	//----- nvinfo : EIATTR_CUDA_API_VERSION
	.align		4
        /*0000*/ 	.byte	0x04, 0x37
        /*0002*/ 	.short	(.L_65 - .L_64)
.L_64:
        /*0004*/ 	.word	0x00000082


	//----- nvinfo : EIATTR_KPARAM_INFO
	.align		4
.L_65:
        /*0008*/ 	.byte	0x04, 0x17
        /*000a*/ 	.short	(.L_67 - .L_66)
.L_66:
        /*000c*/ 	.word	0x00000000
        /*0010*/ 	.short	0x0003
        /*0012*/ 	.short	0x0014
        /*0014*/ 	.byte	0x00, 0xf0, 0x11, 0x00


	//----- nvinfo : EIATTR_KPARAM_INFO
	.align		4
.L_67:
        /*0018*/ 	.byte	0x04, 0x17
        /*001a*/ 	.short	(.L_69 - .L_68)
.L_68:
        /*001c*/ 	.word	0x00000000
        /*0020*/ 	.short	0x0002
        /*0022*/ 	.short	0x0010
        /*0024*/ 	.byte	0x00, 0xf0, 0x11, 0x00


	//----- nvinfo : EIATTR_KPARAM_INFO
	.align		4
.L_69:
        /*0028*/ 	.byte	0x04, 0x17
        /*002a*/ 	.short	(.L_71 - .L_70)
.L_70:
        /*002c*/ 	.word	0x00000000
        /*0030*/ 	.short	0x0001
        /*0032*/ 	.short	0x0008
        /*0034*/ 	.byte	0x00, 0xf5, 0x21, 0x00


	//----- nvinfo : EIATTR_KPARAM_INFO
	.align		4
.L_71:
        /*0038*/ 	.byte	0x04, 0x17
        /*003a*/ 	.short	(.L_73 - .L_72)
.L_72:
        /*003c*/ 	.word	0x00000000
        /*0040*/ 	.short	0x0000
        /*0042*/ 	.short	0x0000
        /*0044*/ 	.byte	0x00, 0xf5, 0x21, 0x00


	//----- nvinfo : EIATTR_SPARSE_MMA_MASK
	.align		4
.L_73:
        /*0048*/ 	.byte	0x03, 0x50
        /*004a*/ 	.short	0x0000


	//----- nvinfo : EIATTR_MAXREG_COUNT
	.align		4
        /*004c*/ 	.byte	0x03, 0x1b
        /*004e*/ 	.short	0x00ff


	//----- nvinfo : EIATTR_MERCURY_ISA_VERSION
	.align		4
        /*0050*/ 	.byte	0x03, 0x5f
        /*0052*/ 	.short	0x0101


	//----- nvinfo : EIATTR_VRC_CTA_INIT_COUNT
	.align		4
        /*0054*/ 	.byte	0x02, 0x4a
	.zero		1
	.zero		1


	//----- nvinfo : EIATTR_EXIT_INSTR_OFFSETS
	.align		4
        /*0058*/ 	.byte	0x04, 0x1c
        /*005a*/ 	.short	(.L_75 - .L_74)


	//   ....[0]....
.L_74:
        /*005c*/ 	.word	0x000000a0


	//   ....[1]....
        /*0060*/ 	.word	0x00000140


	//----- nvinfo : EIATTR_CBANK_PARAM_SIZE
	.align		4
.L_75:
        /*0064*/ 	.byte	0x03, 0x19
        /*0066*/ 	.short	0x0018


	//----- nvinfo : EIATTR_PARAM_CBANK
	.align		4
        /*0068*/ 	.byte	0x04, 0x0a
        /*006a*/ 	.short	(.L_77 - .L_76)
	.align		4
.L_76:
        /*006c*/ 	.word	index@(.nv.constant0._Z9transposePfS_ii)
        /*0070*/ 	.short	0x0380
        /*0072*/ 	.short	0x0018


	//----- nvinfo : EIATTR_SW_WAR
	.align		4
.L_77:
        /*0074*/ 	.byte	0x04, 0x36
        /*0076*/ 	.short	(.L_79 - .L_78)
.L_78:
        /*0078*/ 	.word	0x00000008
.L_79:


//--------------------- .nv.info._Z14matrixMultiplyPfS_S_iiiiii --------------------------
	.section	.nv.info._Z14matrixMultiplyPfS_S_iiiiii,"",@"SHT_CUDA_INFO"
	.sectionflags	@""
	.align	4


	//----- nvinfo : EIATTR_CUDA_API_VERSION
	.align		4
        /*0000*/ 	.byte	0x04, 0x37
        /*0002*/ 	.short	(.L_81 - .L_80)
.L_80:
        /*0004*/ 	.word	0x00000082


	//----- nvinfo : EIATTR_KPARAM_INFO
	.align		4
.L_81:
        /*0008*/ 	.byte	0x04, 0x17
        /*000a*/ 	.short	(.L_83 - .L_82)
.L_82:
        /*000c*/ 	.word	0x00000000
        /*0010*/ 	.short	0x0008
        /*0012*/ 	.short	0x002c
        /*0014*/ 	.byte	0x00, 0xf0, 0x11, 0x00


	//----- nvinfo : EIATTR_KPARAM_INFO
	.align		4
.L_83:
        /*0018*/ 	.byte	0x04, 0x17
        /*001a*/ 	.short	(.L_85 - .L_84)
.L_84:
        /*001c*/ 	.word	0x00000000
        /*0020*/ 	.short	0x0007
        /*0022*/ 	.short	0x0028
        /*0024*/ 	.byte	0x00, 0xf0, 0x11, 0x00


	//----- nvinfo : EIATTR_KPARAM_INFO
	.align		4
.L_85:
        /*0028*/ 	.byte	0x04, 0x17
        /*002a*/ 	.short	(.L_87 - .L_86)
.L_86:
        /*002c*/ 	.word	0x00000000
        /*0030*/ 	.short	0x0006
        /*0032*/ 	.short	0x0024
        /*0034*/ 	.byte	0x00, 0xf0, 0x11, 0x00


	//----- nvinfo : EIATTR_KPARAM_INFO
	.align		4
.L_87:
        /*0038*/ 	.byte	0x04, 0x17
        /*003a*/ 	.short	(.L_89 - .L_88)
.L_88:
        /*003c*/ 	.word	0x00000000
        /*0040*/ 	.short	0x0005
        /*0042*/ 	.short	0x0020
        /*0044*/ 	.byte	0x00, 0xf0, 0x11, 0x00


	//----- nvinfo : EIATTR_KPARAM_INFO
	.align		4
.L_89:
        /*0048*/ 	.byte	0x04, 0x17
        /*004a*/ 	.short	(.L_91 - .L_90)
.L_90:
        /*004c*/ 	.word	0x00000000
        /*0050*/ 	.short	0x0004
        /*0052*/ 	.short	0x001c
        /*0054*/ 	.byte	0x00, 0xf0, 0x11, 0x00


	//----- nvinfo : EIATTR_KPARAM_INFO
	.align		4
.L_91:
        /*0058*/ 	.byte	0x04, 0x17
        /*005a*/ 	.short	(.L_93 - .L_92)
.L_92:
        /*005c*/ 	.word	0x00000000
        /*0060*/ 	.short	0x0003
        /*0062*/ 	.short	0x0018
        /*0064*/ 	.byte	0x00, 0xf0, 0x11, 0x00


	//----- nvinfo : EIATTR_KPARAM_INFO
	.align		4
.L_93:
        /*0068*/ 	.byte	0x04, 0x17
        /*006a*/ 	.short	(.L_95 - .L_94)
.L_94:
        /*006c*/ 	.word	0x00000000
        /*0070*/ 	.short	0x0002
        /*0072*/ 	.short	0x0010
        /*0074*/ 	.byte	0x00, 0xf5, 0x21, 0x00


	//----- nvinfo : EIATTR_KPARAM_INFO
	.align		4
.L_95:
        /*0078*/ 	.byte	0x04, 0x17
        /*007a*/ 	.short	(.L_97 - .L_96)
.L_96:
        /*007c*/ 	.word	0x00000000
        /*0080*/ 	.short	0x0001
        /*0082*/ 	.short	0x0008
        /*0084*/ 	.byte	0x00, 0xf5, 0x21, 0x00


	//----- nvinfo : EIATTR_KPARAM_INFO
	.align		4
.L_97:
        /*0088*/ 	.byte	0x04, 0x17
        /*008a*/ 	.short	(.L_99 - .L_98)
.L_98:
        /*008c*/ 	.word	0x00000000
        /*0090*/ 	.short	0x0000
        /*0092*/ 	.short	0x0000
        /*0094*/ 	.byte	0x00, 0xf5, 0x21, 0x00


	//----- nvinfo : EIATTR_SPARSE_MMA_MASK
	.align		4
.L_99:
        /*0098*/ 	.byte	0x03, 0x50
        /*009a*/ 	.short	0x0000


	//----- nvinfo : EIATTR_MAXREG_COUNT
	.align		4
        /*009c*/ 	.byte	0x03, 0x1b
        /*009e*/ 	.short	0x00ff


	//----- nvinfo : EIATTR_NUM_BARRIERS
	.align		4
        /*00a0*/ 	.byte	0x02, 0x4c
        /*00a2*/ 	.byte	0x01
	.zero		1


	//----- nvinfo : EIATTR_MERCURY_ISA_VERSION
	.align		4
        /*00a4*/ 	.byte	0x03, 0x5f
        /*00a6*/ 	.short	0x0101


	//----- nvinfo : EIATTR_VRC_CTA_INIT_COUNT
	.align		4
        /*00a8*/ 	.byte	0x02, 0x4a
	.zero		1
	.zero		1


	//----- nvinfo : EIATTR_EXIT_INSTR_OFFSETS
	.align		4
        /*00ac*/ 	.byte	0x04, 0x1c
        /*00ae*/ 	.short	(.L_101 - .L_100)


	//   ....[0]....
.L_100:
        /*00b0*/ 	.word	0x000005f0


	//   ....[1]....
        /*00b4*/ 	.word	0x00000640


	//----- nvinfo : EIATTR_CBANK_PARAM_SIZE
	.align		4
.L_101:
        /*00b8*/ 	.byte	0x03, 0x19
        /*00ba*/ 	.short	0x0030


	//----- nvinfo : EIATTR_PARAM_CBANK
	.align		4
        /*00bc*/ 	.byte	0x04, 0x0a
        /*00be*/ 	.short	(.L_103 - .L_102)
	.align		4
.L_102:
        /*00c0*/ 	.word	index@(.nv.constant0._Z14matrixMultiplyPfS_S_iiiiii)
        /*00c4*/ 	.short	0x0380
        /*00c6*/ 	.short	0x0030


	//----- nvinfo : EIATTR_SW_WAR
	.align		4
.L_103:
        /*00c8*/ 	.byte	0x04, 0x36
        /*00ca*/ 	.short	(.L_105 - .L_104)
.L_104:
        /*00cc*/ 	.word	0x00000008
.L_105:


//--------------------- .nv.callgraph             --------------------------
	.section	.nv.callgraph,"",@"SHT_CUDA_CALLGRAPH"
	.align	4
	.sectionentsize	8
	.align		4
        /*0000*/ 	.word	0x00000000
	.align		4
        /*0004*/ 	.word	0xffffffff
	.align		4
        /*0008*/ 	.word	0x00000000
	.align		4
        /*000c*/ 	.word	0xfffffffe
	.align		4
        /*0010*/ 	.word	0x00000000
	.align		4
        /*0014*/ 	.word	0xfffffffd
	.align		4
        /*0018*/ 	.word	0x00000000
	.align		4
        /*001c*/ 	.word	0xfffffffc


//--------------------- .text._Z10elewisedivPfS_S_ii --------------------------
	.section	.text._Z10elewisedivPfS_S_ii,"ax",@progbits
	.align	128
        .global         _Z10elewisedivPfS_S_ii
        .type           _Z10elewisedivPfS_S_ii,@function
        .size           _Z10elewisedivPfS_S_ii,(.L_x_19 - _Z10elewisedivPfS_S_ii)
        .other          _Z10elewisedivPfS_S_ii,@"STO_CUDA_ENTRY STV_DEFAULT"
_Z10elewisedivPfS_S_ii:
.text._Z10elewisedivPfS_S_ii:
[----:B------:R-:W-:Y:S01]  /*0000*/  LDC R1, c[0x0][0x37c] ;  /* 0x0000df00ff017b82 */ /* 0x000fe20000000800 */
[----:B------:R-:W0:Y:S07]  /*0010*/  S2R R3, SR_TID.X ;  /* 0x0000000000037919 */ /* 0x000e2e0000002100 */
[----:B------:R-:W1:Y:S01]  /*0020*/  LDC R5, c[0x0][0x364] ;  /* 0x0000d900ff057b82 */ /* 0x000e620000000800 */
[----:B------:R-:W2:Y:S01]  /*0030*/  LDCU.64 UR6, c[0x0][0x398] ;  /* 0x00007300ff0677ac */ /* 0x000ea20008000a00 */
[----:B------:R-:W1:Y:S06]  /*0040*/  S2R R2, SR_TID.Y ;  /* 0x0000000000027919 */ /* 0x000e6c0000002200 */
[----:B------:R-:W0:Y:S08]  /*0050*/  S2UR UR4, SR_CTAID.X ;  /* 0x00000000000479c3 */ /* 0x000e300000002500 */
[----:B------:R-:W0:Y:S08]  /*0060*/  LDC R0, c[0x0][0x360] ;  /* 0x0000d800ff007b82 */ /* 0x000e300000000800 */
[----:B------:R-:W1:Y:S01]  /*0070*/  S2UR UR5, SR_CTAID.Y ;  /* 0x00000000000579c3 */ /* 0x000e620000002600 */
[----:B0-----:R-:W-:-:S05]  /*0080*/  IMAD R3, R0, UR4, R3 ;  /* 0x0000000400037c24 */ /* 0x001fca000f8e0203 */
[----:B--2---:R-:W-:Y:S01]  /*0090*/  ISETP.GE.AND P0, PT, R3, UR7, PT ;  /* 0x0000000703007c0c */ /* 0x004fe2000bf06270 */
[----:B-1----:R-:W-:-:S05]  /*00a0*/  IMAD R2, R5, UR5, R2 ;  /* 0x0000000505027c24 */ /* 0x002fca000f8e0202 */
[----:B------:R-:W-:-:S13]  /*00b0*/  ISETP.GE.OR P0, PT, R2, UR6, P0 ;  /* 0x0000000602007c0c */ /* 0x000fda0008706670 */
[----:B------:R-:W-:Y:S05]  /*00c0*/  @P0 EXIT ;  /* 0x000000000000094d */ /* 0x000fea0003800000 */
[----:B------:R-:W0:Y:S01]  /*00d0*/  LDC.64 R6, c[0x0][0x388] ;  /* 0x0000e200ff067b82 */ /* 0x000e220000000a00 */
[----:B------:R-:W1:Y:S01]  /*00e0*/  LDCU.64 UR4, c[0x0][0x358] ;  /* 0x00006b00ff0477ac */ /* 0x000e620008000a00 */
[----:B------:R-:W-:-:S06]  /*00f0*/  IMAD R2, R2, UR7, R3 ;  /* 0x0000000702027c24 */ /* 0x000fcc000f8e0203 */
[----:B------:R-:W2:Y:S01]  /*0100*/  LDC.64 R4, c[0x0][0x380] ;  /* 0x0000e000ff047b82 */ /* 0x000ea20000000a00 */
[----:B0-----:R-:W-:-:S05]  /*0110*/  IMAD.WIDE R6, R2, 0x4, R6 ;  /* 0x0000000402067825 */ /* 0x001fca00078e0206 */
[----:B-1----:R-:W3:Y:S01]  /*0120*/  LDG.E R3, desc[UR4][R6.64] ;  /* 0x0000000406037981 */ /* 0x002ee2000c1e1900 */
[----:B--2---:R-:W-:-:S05]  /*0130*/  IMAD.WIDE R4, R2, 0x4, R4 ;  /* 0x0000000402047825 */ /* 0x004fca00078e0204 */
[----:B------:R-:W2:Y:S01]  /*0140*/  LDG.E R0, desc[UR4][R4.64] ;  /* 0x0000000404007981 */ /* 0x000ea2000c1e1900 */
[----:B------:R-:W-:Y:S01]  /*0150*/  BSSY.RECONVERGENT B0, `(.L_x_0) ;  /* 0x000000c000007945 */ /* 0x000fe20003800200 */
[----:B---3--:R-:W0:Y:S08]  /*0160*/  MUFU.RCP R8, R3 ;  /* 0x0000000300087308 */ /* 0x008e300000001000 */
[----:B--2---:R-:W1:Y:S01]  /*0170*/  FCHK P0, R0, R3 ;  /* 0x0000000300007302 */ /* 0x004e620000000000 */
[----:B0-----:R-:W-:-:S04]  /*0180*/  FFMA R9, -R3, R8, 1 ;  /* 0x3f80000003097423 */ /* 0x001fc80000000108 */
[----:B------:R-:W-:-:S04]  /*0190*/  FFMA R9, R8, R9, R8 ;  /* 0x0000000908097223 */ /* 0x000fc80000000008 */
[----:B------:R-:W-:-:S04]  /*01a0*/  FFMA R8, R0, R9, RZ ;  /* 0x0000000900087223 */ /* 0x000fc800000000ff */
[----:B------:R-:W-:-:S04]  /*01b0*/  FFMA R10, -R3, R8, R0 ;  /* 0x00000008030a7223 */ /* 0x000fc80000000100 */
[----:B------:R-:W-:Y:S01]  /*01c0*/  FFMA R9, R9, R10, R8 ;  /* 0x0000000a09097223 */ /* 0x000fe20000000008 */
[----:B-1----:R-:W-:Y:S06]  /*01d0*/  @!P0 BRA `(.L_x_1) ;  /* 0x00000000000c8947 */ /* 0x002fec0003800000 */
[----:B------:R-:W-:-:S07]  /*01e0*/  MOV R4, 0x200 ;  /* 0x0000020000047802 */ /* 0x000fce0000000f00 */
[----:B------:R-:W-:Y:S05]  /*01f0*/  CALL.REL.NOINC `($__internal_0_$__cuda_sm3x_div_rn_noftz_f32_slowpath) ;  /* 0x0000000000187944 */ /* 0x000fea0003c00000 */
[----:B------:R-:W-:-:S07]  /*0200*/  IMAD.MOV.U32 R9, RZ, RZ, R0 ;  /* 0x000000ffff097224 */ /* 0x000fce00078e0000 */
.L_x_1:
[----:B------:R-:W-:Y:S05]  /*0210*/  BSYNC.RECONVERGENT B0 ;  /* 0x0000000000007941 */ /* 0x000fea0003800200 */
.L_x_0:
[----:B------:R-:W0:Y:S02]  /*0220*/  LDC.64 R4, c[0x0][0x390] ;  /* 0x0000e400ff047b82 */ /* 0x000e240000000a00 */
[----:B0-----:R-:W-:-:S05]  /*0230*/  IMAD.WIDE R2, R2, 0x4, R4 ;  /* 0x0000000402027825 */ /* 0x001fca00078e0204 */
[----:B------:R-:W-:Y:S01]  /*0240*/  STG.E desc[UR4][R2.64], R9 ;  /* 0x0000000902007986 */ /* 0x000fe2000c101904 */
[----:B------:R-:W-:Y:S05]  /*0250*/  EXIT ;  /* 0x000000000000794d */ /* 0x000fea0003800000 */
        .weak           $__internal_0_$__cuda_sm3x_div_rn_noftz_f32_slowpath
        .type           $__internal_0_$__cuda_sm3x_div_rn_noftz_f32_slowpath,@function
        .size           $__internal_0_$__cuda_sm3x_div_rn_noftz_f32_slowpath,(.L_x_19 - $__internal_0_$__cuda_sm3x_div_rn_noftz_f32_slowpath)
$__internal_0_$__cuda_sm3x_div_rn_noftz_f32_slowpath:
[--C-:B------:R-:W-:Y:S01]  /*0260*/  SHF.R.U32.HI R6, RZ, 0x17, R3.reuse ;  /* 0x00000017ff067819 */ /* 0x100fe20000011603 */
[----:B------:R-:W-:Y:S01]  /*0270*/  BSSY.RECONVERGENT B1, `(.L_x_2) ;  /* 0x0000064000017945 */ /* 0x000fe20003800200 */
[--C-:B------:R-:W-:Y:S01]  /*0280*/  SHF.R.U32.HI R5, RZ, 0x17, R0.reuse ;  /* 0x00000017ff057819 */ /* 0x100fe20000011600 */
[----:B------:R-:W-:Y:S01]  /*0290*/  IMAD.MOV.U32 R7, RZ, RZ, R0 ;  /* 0x000000ffff077224 */ /* 0x000fe200078e0000 */
[----:B------:R-:W-:Y:S01]  /*02a0*/  LOP3.LUT R6, R6, 0xff, RZ, 0xc0, !PT ;  /* 0x000000ff06067812 */ /* 0x000fe200078ec0ff */
[----:B------:R-:W-:Y:S01]  /*02b0*/  IMAD.MOV.U32 R8, RZ, RZ, R3 ;  /* 0x000000ffff087224 */ /* 0x000fe200078e0003 */
[----:B------:R-:W-:-:S03]  /*02c0*/  LOP3.LUT R5, R5, 0xff, RZ, 0xc0, !PT ;  /* 0x000000ff05057812 */ /* 0x000fc600078ec0ff */
[----:B------:R-:W-:Y:S02]  /*02d0*/  VIADD R11, R6, 0xffffffff ;  /* 0xffffffff060b7836 */ /* 0x000fe40000000000 */
[----:B------:R-:W-:-:S03]  /*02e0*/  VIADD R10, R5, 0xffffffff ;  /* 0xffffffff050a7836 */ /* 0x000fc60000000000 */
[----:B------:R-:W-:-:S04]  /*02f0*/  ISETP.GT.U32.AND P0, PT, R11, 0xfd, PT ;  /* 0x000000fd0b00780c */ /* 0x000fc80003f04070 */
[----:B------:R-:W-:-:S13]  /*0300*/  ISETP.GT.U32.OR P0, PT, R10, 0xfd, P0 ;  /* 0x000000fd0a00780c */ /* 0x000fda0000704470 */
[----:B------:R-:W-:Y:S01]  /*0310*/  @!P0 IMAD.MOV.U32 R9, RZ, RZ, RZ ;  /* 0x000000ffff098224 */ /* 0x000fe200078e00ff */
[----:B------:R-:W-:Y:S06]  /*0320*/  @!P0 BRA `(.L_x_3) ;  /* 0x00000000005c8947 */ /* 0x000fec0003800000 */
[----:B------:R-:W-:Y:S02]  /*0330*/  FSETP.GTU.FTZ.AND P0, PT, |R0|, +INF , PT ;  /* 0x7f8000000000780b */ /* 0x000fe40003f1c200 */
[----:B------:R-:W-:-:S04]  /*0340*/  FSETP.GTU.FTZ.AND P1, PT, |R3|, +INF , PT ;  /* 0x7f8000000300780b */ /* 0x000fc80003f3c200 */
[----:B------:R-:W-:-:S13]  /*0350*/  PLOP3.LUT P0, PT, P0, P1, PT, 0xf8, 0x8f ;  /* 0x00000000008f781c */ /* 0x000fda0000703f70 */
[----:B------:R-:W-:Y:S05]  /*0360*/  @P0 BRA `(.L_x_4) ;  /* 0x00000004004c0947 */ /* 0x000fea0003800000 */
[----:B------:R-:W-:-:S13]  /*0370*/  LOP3.LUT P0, RZ, R8, 0x7fffffff, R7, 0xc8, !PT ;  /* 0x7fffffff08ff7812 */ /* 0x000fda000780c807 */
[----:B------:R-:W-:Y:S05]  /*0380*/  @!P0 BRA `(.L_x_5) ;  /* 0x00000004003c8947 */ /* 0x000fea0003800000 */
[C---:B------:R-:W-:Y:S02]  /*0390*/  FSETP.NEU.FTZ.AND P2, PT, |R0|.reuse, +INF , PT ;  /* 0x7f8000000000780b */ /* 0x040fe40003f5d200 */
[----:B------:R-:W-:Y:S02]  /*03a0*/  FSETP.NEU.FTZ.AND P1, PT, |R3|, +INF , PT ;  /* 0x7f8000000300780b */ /* 0x000fe40003f3d200 */
[----:B------:R-:W-:-:S11]  /*03b0*/  FSETP.NEU.FTZ.AND P0, PT, |R0|, +INF , PT ;  /* 0x7f8000000000780b */ /* 0x000fd60003f1d200 */
[----:B------:R-:W-:Y:S05]  /*03c0*/  @!P1 BRA !P2, `(.L_x_5) ;  /* 0x00000004002c9947 */ /* 0x000fea0005000000 */
[----:B------:R-:W-:-:S04]  /*03d0*/  LOP3.LUT P2, RZ, R7, 0x7fffffff, RZ, 0xc0, !PT ;  /* 0x7fffffff07ff7812 */ /* 0x000fc8000784c0ff */
[----:B------:R-:W-:-:S13]  /*03e0*/  PLOP3.LUT P1, PT, P1, P2, PT, 0x2f, 0xf2 ;  /* 0x0000000000f2781c */ /* 0x000fda0000f24577 */
[----:B------:R-:W-:Y:S05]  /*03f0*/  @P1 BRA `(.L_x_6) ;  /* 0x0000000400181947 */ /* 0x000fea0003800000 */
[----:B------:R-:W-:-:S04]  /*0400*/  LOP3.LUT P1, RZ, R8, 0x7fffffff, RZ, 0xc0, !PT ;  /* 0x7fffffff08ff7812 */ /* 0x000fc8000782c0ff */
[----:B------:R-:W-:-:S13]  /*0410*/  PLOP3.LUT P0, PT, P0, P1, PT, 0x2f, 0xf2 ;  /* 0x0000000000f2781c */ /* 0x000fda0000702577 */
[----:B------:R-:W-:Y:S05]  /*0420*/  @P0 BRA `(.L_x_7) ;  /* 0x0000000400000947 */ /* 0x000fea0003800000 */
[----:B------:R-:W-:Y:S02]  /*0430*/  ISETP.GE.AND P0, PT, R10, RZ, PT ;  /* 0x000000ff0a00720c */ /* 0x000fe40003f06270 */
[----:B------:R-:W-:-:S11]  /*0440*/  ISETP.GE.AND P1, PT, R11, RZ, PT ;  /* 0x000000ff0b00720c */ /* 0x000fd60003f26270 */
[----:B------:R-:W-:Y:S02]  /*0450*/  @P0 IMAD.MOV.U32 R9, RZ, RZ, RZ ;  /* 0x000000ffff090224 */ /* 0x000fe400078e00ff */
[----:B------:R-:W-:Y:S01]  /*0460*/  @!P0 FFMA R7, R0, 1.84467440737095516160e+19, RZ ;  /* 0x5f80000000078823 */ /* 0x000fe200000000ff */
[----:B------:R-:W-:Y:S02]  /*0470*/  @!P0 IMAD.MOV.U32 R9, RZ, RZ, -0x40 ;  /* 0xffffffc0ff098424 */ /* 0x000fe400078e00ff */
[----:B------:R-:W-:Y:S02]  /*0480*/  @!P1 FFMA R8, R3, 1.84467440737095516160e+19, RZ ;  /* 0x5f80000003089823 */ /* 0x000fe400000000ff */
[----:B------:R-:W-:-:S07]  /*0490*/  @!P1 VIADD R9, R9, 0x40 ;  /* 0x0000004009099836 */ /* 0x000fce0000000000 */
.L_x_3:
[----:B------:R-:W-:Y:S01]  /*04a0*/  LEA R3, R6, 0xc0800000, 0x17 ;  /* 0xc080000006037811 */ /* 0x000fe200078eb8ff */
[----:B------:R-:W-:Y:S01]  /*04b0*/  VIADD R5, R5, 0xffffff81 ;  /* 0xffffff8105057836 */ /* 0x000fe20000000000 */
[----:B------:R-:W-:Y:S03]  /*04c0*/  BSSY.RECONVERGENT B2, `(.L_x_8) ;  /* 0x0000035000027945 */ /* 0x000fe60003800200 */
[----:B------:R-:W-:Y:S01]  /*04d0*/  IMAD.IADD R3, R8, 0x1, -R3 ;  /* 0x0000000108037824 */ /* 0x000fe200078e0a03 */
[C---:B------:R-:W-:Y:S01]  /*04e0*/  IADD3 R6, PT, PT, R5.reuse, 0x7f, -R6 ;  /* 0x0000007f05067810 */ /* 0x040fe20007ffe806 */
[----:B------:R-:W-:Y:S02]  /*04f0*/  IMAD R0, R5, -0x800000, R7 ;  /* 0xff80000005007824 */ /* 0x000fe400078e0207 */
[----:B------:R-:W0:Y:S01]  /*0500*/  MUFU.RCP R8, R3 ;  /* 0x0000000300087308 */ /* 0x000e220000001000 */
[----:B------:R-:W-:Y:S01]  /*0510*/  FADD.FTZ R11, -R3, -RZ ;  /* 0x800000ff030b7221 */ /* 0x000fe20000010100 */
[----:B------:R-:W-:-:S03]  /*0520*/  IMAD.IADD R6, R6, 0x1, R9 ;  /* 0x0000000106067824 */ /* 0x000fc600078e0209 */
[----:B0-----:R-:W-:-:S04]  /*0530*/  FFMA R13, R8, R11, 1 ;  /* 0x3f800000080d7423 */ /* 0x001fc8000000000b */
[----:B------:R-:W-:-:S04]  /*0540*/  FFMA R10, R8, R13, R8 ;  /* 0x0000000d080a7223 */ /* 0x000fc80000000008 */
[----:B------:R-:W-:-:S04]  /*0550*/  FFMA R7, R0, R10, RZ ;  /* 0x0000000a00077223 */ /* 0x000fc800000000ff */
[----:B------:R-:W-:-:S04]  /*0560*/  FFMA R8, R11, R7, R0 ;  /* 0x000000070b087223 */ /* 0x000fc80000000000 */
[----:B------:R-:W-:-:S04]  /*0570*/  FFMA R7, R10, R8, R7 ;  /* 0x000000080a077223 */ /* 0x000fc80000000007 */
[----:B------:R-:W-:-:S04]  /*0580*/  FFMA R8, R11, R7, R0 ;  /* 0x000000070b087223 */ /* 0x000fc80000000000 */
[----:B------:R-:W-:-:S05]  /*0590*/  FFMA R0, R10, R8, R7 ;  /* 0x000000080a007223 */ /* 0x000fca0000000007 */
[----:B------:R-:W-:-:S04]  /*05a0*/  SHF.R.U32.HI R3, RZ, 0x17, R0 ;  /* 0x00000017ff037819 */ /* 0x000fc80000011600 */
[----:B------:R-:W-:-:S05]  /*05b0*/  LOP3.LUT R3, R3, 0xff, RZ, 0xc0, !PT ;  /* 0x000000ff03037812 */ /* 0x000fca00078ec0ff */
[----:B------:R-:W-:-:S04]  /*05c0*/  IMAD.IADD R9, R3, 0x1, R6 ;  /* 0x0000000103097824 */ /* 0x000fc800078e0206 */
[----:B------:R-:W-:-:S05]  /*05d0*/  VIADD R3, R9, 0xffffffff ;  /* 0xffffffff09037836 */ /* 0x000fca0000000000 */
[----:B------:R-:W-:-:S13]  /*05e0*/  ISETP.GE.U32.AND P0, PT, R3, 0xfe, PT ;  /* 0x000000fe0300780c */ /* 0x000fda0003f06070 */
[----:B------:R-:W-:Y:S05]  /*05f0*/  @!P0 BRA `(.L_x_9) ;  /* 0x0000000000808947 */ /* 0x000fea0003800000 */
[----:B------:R-:W-:-:S13]  /*0600*/  ISETP.GT.AND P0, PT, R9, 0xfe, PT ;  /* 0x000000fe0900780c */ /* 0x000fda0003f04270 */
[----:B------:R-:W-:Y:S05]  /*0610*/  @P0 BRA `(.L_x_10) ;  /* 0x00000000006c0947 */ /* 0x000fea0003800000 */
[----:B------:R-:W-:-:S13]  /*0620*/  ISETP.GE.AND P0, PT, R9, 0x1, PT ;  /* 0x000000010900780c */ /* 0x000fda0003f06270 */
[----:B------:R-:W-:Y:S05]  /*0630*/  @P0 BRA `(.L_x_11) ;  /* 0x0000000000740947 */ /* 0x000fea0003800000 */
[----:B------:R-:W-:Y:S02]  /*0640*/  ISETP.GE.AND P0, PT, R9, -0x18, PT ;  /* 0xffffffe80900780c */ /* 0x000fe40003f06270 */
[----:B------:R-:W-:-:S11]  /*0650*/  LOP3.LUT R0, R0, 0x80000000, RZ, 0xc0, !PT ;  /* 0x8000000000007812 */ /* 0x000fd600078ec0ff */
[----:B------:R-:W-:Y:S05]  /*0660*/  @!P0 BRA `(.L_x_11) ;  /* 0x0000000000688947 */ /* 0x000fea0003800000 */
[CCC-:B------:R-:W-:Y:S01]  /*0670*/  FFMA.RZ R3, R10.reuse, R8.reuse, R7.reuse ;  /* 0x000000080a037223 */ /* 0x1c0fe2000000c007 */
[CCC-:B------:R-:W-:Y:S01]  /*0680*/  FFMA.RM R6, R10.reuse, R8.reuse, R7.reuse ;  /* 0x000000080a067223 */ /* 0x1c0fe20000004007 */
[C---:B------:R-:W-:Y:S02]  /*0690*/  ISETP.NE.AND P2, PT, R9.reuse, RZ, PT ;  /* 0x000000ff0900720c */ /* 0x040fe40003f45270 */
[----:B------:R-:W-:Y:S02]  /*06a0*/  ISETP.NE.AND P1, PT, R9, RZ, PT ;  /* 0x000000ff0900720c */ /* 0x000fe40003f25270 */
[----:B------:R-:W-:Y:S01]  /*06b0*/  LOP3.LUT R5, R3, 0x7fffff, RZ, 0xc0, !PT ;  /* 0x007fffff03057812 */ /* 0x000fe200078ec0ff */
[----:B------:R-:W-:Y:S01]  /*06c0*/  FFMA.RP R3, R10, R8, R7 ;  /* 0x000000080a037223 */ /* 0x000fe20000008007 */
[----:B------:R-:W-:Y:S02]  /*06d0*/  VIADD R8, R9, 0x20 ;  /* 0x0000002009087836 */ /* 0x000fe40000000000 */
[----:B------:R-:W-:Y:S01]  /*06e0*/  LOP3.LUT R5, R5, 0x800000, RZ, 0xfc, !PT ;  /* 0x0080000005057812 */ /* 0x000fe200078efcff */
[----:B------:R-:W-:Y:S01]  /*06f0*/  IMAD.MOV R7, RZ, RZ, -R9 ;  /* 0x000000ffff077224 */ /* 0x000fe200078e0a09 */
[----:B------:R-:W-:-:S02]  /*0700*/  FSETP.NEU.FTZ.AND P0, PT, R3, R6, PT ;  /* 0x000000060300720b */ /* 0x000fc40003f1d000 */
[----:B------:R-:W-:Y:S02]  /*0710*/  SHF.L.U32 R8, R5, R8, RZ ;  /* 0x0000000805087219 */ /* 0x000fe400000006ff */
[----:B------:R-:W-:Y:S02]  /*0720*/  SEL R6, R7, RZ, P2 ;  /* 0x000000ff07067207 */ /* 0x000fe40001000000 */
[----:B------:R-:W-:Y:S02]  /*0730*/  ISETP.NE.AND P1, PT, R8, RZ, P1 ;  /* 0x000000ff0800720c */ /* 0x000fe40000f25270 */
[----:B------:R-:W-:Y:S02]  /*0740*/  SHF.R.U32.HI R6, RZ, R6, R5 ;  /* 0x00000006ff067219 */ /* 0x000fe40000011605 */
[----:B------:R-:W-:Y:S02]  /*0750*/  PLOP3.LUT P0, PT, P0, P1, PT, 0xf8, 0x8f ;  /* 0x00000000008f781c */ /* 0x000fe40000703f70 */
[----:B------:R-:W-:-:S02]  /*0760*/  SHF.R.U32.HI R8, RZ, 0x1, R6 ;  /* 0x00000001ff087819 */ /* 0x000fc40000011606 */
[----:B------:R-:W-:-:S04]  /*0770*/  SEL R3, RZ, 0x1, !P0 ;  /* 0x00000001ff037807 */ /* 0x000fc80004000000 */
[----:B------:R-:W-:-:S04]  /*0780*/  LOP3.LUT R3, R3, 0x1, R8, 0xf8, !PT ;  /* 0x0000000103037812 */ /* 0x000fc800078ef808 */
[----:B------:R-:W-:-:S05]  /*0790*/  LOP3.LUT R3, R3, R6, RZ, 0xc0, !PT ;  /* 0x0000000603037212 */ /* 0x000fca00078ec0ff */
[----:B------:R-:W-:-:S05]  /*07a0*/  IMAD.IADD R3, R8, 0x1, R3 ;  /* 0x0000000108037824 */ /* 0x000fca00078e0203 */
[----:B------:R-:W-:Y:S01]  /*07b0*/  LOP3.LUT R0, R3, R0, RZ, 0xfc, !PT ;  /* 0x0000000003007212 */ /* 0x000fe200078efcff */
[----:B------:R-:W-:Y:S06]  /*07c0*/  BRA `(.L_x_11) ;  /* 0x0000000000107947 */ /* 0x000fec0003800000 */
.L_x_10:
[----:B------:R-:W-:-:S04]  /*07d0*/  LOP3.LUT R0, R0, 0x80000000, RZ, 0xc0, !PT ;  /* 0x8000000000007812 */ /* 0x000fc800078ec0ff */
[----:B------:R-:W-:Y:S01]  /*07e0*/  LOP3.LUT R0, R0, 0x7f800000, RZ, 0xfc, !PT ;  /* 0x7f80000000007812 */ /* 0x000fe200078efcff */
[----:B------:R-:W-:Y:S06]  /*07f0*/  BRA `(.L_x_11) ;  /* 0x0000000000047947 */ /* 0x000fec0003800000 */
.L_x_9:
[----:B------:R-:W-:-:S07]  /*0800*/  IMAD R0, R6, 0x800000, R0 ;  /* 0x0080000006007824 */ /* 0x000fce00078e0200 */
.L_x_11:
[----:B------:R-:W-:Y:S05]  /*0810*/  BSYNC.RECONVERGENT B2 ;  /* 0x0000000000027941 */ /* 0x000fea0003800200 */
.L_x_8:
[----:B------:R-:W-:Y:S05]  /*0820*/  BRA `(.L_x_12) ;  /* 0x0000000000207947 */ /* 0x000fea0003800000 */
.L_x_7:
[----:B------:R-:W-:-:S04]  /*0830*/  LOP3.LUT R0, R8, 0x80000000, R7, 0x48, !PT ;  /* 0x8000000008007812 */ /* 0x000fc800078e4807 */
[----:B------:R-:W-:Y:S01]  /*0840*/  LOP3.LUT R0, R0, 0x7f800000, RZ, 0xfc, !PT ;  /* 0x7f80000000007812 */ /* 0x000fe200078efcff */
[----:B------:R-:W-:Y:S06]  /*0850*/  BRA `(.L_x_12) ;  /* 0x0000000000147947 */ /* 0x000fec0003800000 */
.L_x_6:
[----:B------:R-:W-:Y:S01]  /*0860*/  LOP3.LUT R0, R8, 0x80000000, R7, 0x48, !PT ;  /* 0x8000000008007812 */ /* 0x000fe200078e4807 */
[----:B------:R-:W-:Y:S06]  /*0870*/  BRA `(.L_x_12) ;  /* 0x00000000000c7947 */ /* 0x000fec0003800000 */
.L_x_5:
[----:B------:R-:W0:Y:S01]  /*0880*/  MUFU.RSQ R0, -QNAN ;  /* 0xffc0000000007908 */ /* 0x000e220000001400 */
[----:B------:R-:W-:Y:S05]  /*0890*/  BRA `(.L_x_12) ;  /* 0x0000000000047947 */ /* 0x000fea0003800000 */
.L_x_4:
[----:B------:R-:W-:-:S07]  /*08a0*/  FADD.FTZ R0, R0, R3 ;  /* 0x0000000300007221 */ /* 0x000fce0000010000 */
.L_x_12:
[----:B------:R-:W-:Y:S05]  /*08b0*/  BSYNC.RECONVERGENT B1 ;  /* 0x0000000000017941 */ /* 0x000fea0003800200 */
.L_x_2:
[----:B------:R-:W-:-:S04]  /*08c0*/  IMAD.MOV.U32 R5, RZ, RZ, 0x0 ;  /* 0x00000000ff057424 */ /* 0x000fc800078e00ff */
[----:B0-----:R-:W-:Y:S05]  /*08d0*/  RET.REL.NODEC R4 `(_Z10elewisedivPfS_S_ii) ;  /* 0xfffffff404c87950 */ /* 0x001fea0003c3ffff */
.L_x_13:
[----:B------:R-:W-:-:S00]  /*08e0*/  BRA `(.L_x_13) ;  /* 0xfffffffc00fc7947 */ /* 0x000fc0000383ffff */
[----:B------:R-:W-:-:S00]  /*08f0*/  NOP ;  /* 0x0000000000007918 */ /* 0x000fc00000000000 */
        /* <DEDUP_REMOVED lines=8> */
.L_x_19:


//--------------------- .text._Z12elewisemultiPfS_S_ii --------------------------
	.section	.text._Z12elewisemultiPfS_S_ii,"ax",@progbits
	.align	128
        .global         _Z12elewisemultiPfS_S_ii
        .type           _Z12elewisemultiPfS_S_ii,@function
        .size           _Z12elewisemultiPfS_S_ii,(.L_x_21 - _Z12elewisemultiPfS_S_ii)
        .other          _Z12elewisemultiPfS_S_ii,@"STO_CUDA_ENTRY STV_DEFAULT"
_Z12elewisemultiPfS_S_ii:
.text._Z12elewisemultiPfS_S_ii:
        /* <DEDUP_REMOVED lines=16> */
[----:B------:R-:W2:Y:S08]  /*0100*/  LDC.64 R4, c[0x0][0x388] ;  /* 0x0000e200ff047b82 */ /* 0x000eb00000000a00 */
[----:B------:R-:W3:Y:S01]  /*0110*/  LDC.64 R6, c[0x0][0x390] ;  /* 0x0000e400ff067b82 */ /* 0x000ee20000000a00 */
[----:B0-----:R-:W-:-:S06]  /*0120*/  IMAD.WIDE R2, R9, 0x4, R2 ;  /* 0x0000000409027825 */ /* 0x001fcc00078e0202 */
[----:B-1----:R-:W4:Y:S01]  /*0130*/  LDG.E R2, desc[UR4][R2.64] ;  /* 0x0000000402027981 */ /* 0x002f22000c1e1900 */
[----:B--2---:R-:W-:-:S06]  /*0140*/  IMAD.WIDE R4, R9, 0x4, R4 ;  /* 0x0000000409047825 */ /* 0x004fcc00078e0204 */
[----:B------:R-:W4:Y:S01]  /*0150*/  LDG.E R5, desc[UR4][R4.64] ;  /* 0x0000000404057981 */ /* 0x000f22000c1e1900 */
[----:B---3--:R-:W-:-:S04]  /*0160*/  IMAD.WIDE R6, R9, 0x4, R6 ;  /* 0x0000000409067825 */ /* 0x008fc800078e0206 */
[----:B----4-:R-:W-:-:S05]  /*0170*/  FMUL R9, R2, R5 ;  /* 0x0000000502097220 */ /* 0x010fca0000400000 */
[----:B------:R-:W-:Y:S01]  /*0180*/  STG.E desc[UR4][R6.64], R9 ;  /* 0x0000000906007986 */ /* 0x000fe2000c101904 */
[----:B------:R-:W-:Y:S05]  /*0190*/  EXIT ;  /* 0x000000000000794d */ /* 0x000fea0003800000 */
.L_x_14:
        /* <DEDUP_REMOVED lines=14> */
.L_x_21:


//--------------------- .text._Z9transposePfS_ii  --------------------------
	.section	.text._Z9transposePfS_ii,"ax",@progbits
	.align	128
        .global         _Z9transposePfS_ii
        .type           _Z9transposePfS_ii,@function
        .size           _Z9transposePfS_ii,(.L_x_22 - _Z9transposePfS_ii)
        .other          _Z9transposePfS_ii,@"STO_CUDA_ENTRY STV_DEFAULT"
_Z9transposePfS_ii:
.text._Z9transposePfS_ii:
[----:B------:R-:W-:Y:S01]  /*0000*/  LDC R1, c[0x0][0x37c] ;  /* 0x0000df00ff017b82 */ /* 0x000fe20000000800 */
[----:B------:R-:W0:Y:S01]  /*0010*/  S2R R7, SR_CTAID.Y ;  /* 0x0000000000077919 */ /* 0x000e220000002600 */
[----:B------:R-:W1:Y:S01]  /*0020*/  LDCU.64 UR6, c[0x0][0x390] ;  /* 0x00007200ff0677ac */ /* 0x000e620008000a00 */
[----:B------:R-:W0:Y:S01]  /*0030*/  S2R R2, SR_TID.Y ;  /* 0x0000000000027919 */ /* 0x000e220000002200 */
[----:B------:R-:W2:Y:S01]  /*0040*/  S2R R0, SR_CTAID.X ;  /* 0x0000000000007919 */ /* 0x000ea20000002500 */
[----:B------:R-:W2:Y:S01]  /*0050*/  S2R R3, SR_TID.X ;  /* 0x0000000000037919 */ /* 0x000ea20000002100 */
[----:B0-----:R-:W-:-:S04]  /*0060*/  LEA R7, R7, R2, 0x4 ;  /* 0x0000000207077211 */ /* 0x001fc800078e20ff */
[----:B-1----:R-:W-:Y:S02]  /*0070*/  ISETP.GE.AND P0, PT, R7, UR6, PT ;  /* 0x0000000607007c0c */ /* 0x002fe4000bf06270 */
[----:B--2---:R-:W-:-:S04]  /*0080*/  LEA R0, R0, R3, 0x4 ;  /* 0x0000000300007211 */ /* 0x004fc800078e20ff */
[----:B------:R-:W-:-:S13]  /*0090*/  ISETP.GE.OR P0, PT, R0, UR7, P0 ;  /* 0x0000000700007c0c */ /* 0x000fda0008706670 */
[----:B------:R-:W-:Y:S05]  /*00a0*/  @P0 EXIT ;  /* 0x000000000000094d */ /* 0x000fea0003800000 */
[----:B------:R-:W0:Y:S01]  /*00b0*/  LDC.64 R2, c[0x0][0x388] ;  /* 0x0000e200ff027b82 */ /* 0x000e220000000a00 */
[----:B------:R-:W1:Y:S01]  /*00c0*/  LDCU.64 UR4, c[0x0][0x358] ;  /* 0x00006b00ff0477ac */ /* 0x000e620008000a00 */
[----:B------:R-:W-:-:S04]  /*00d0*/  IMAD R5, R7, UR7, R0 ;  /* 0x0000000707057c24 */ /* 0x000fc8000f8e0200 */
[----:B0-----:R-:W-:Y:S02]  /*00e0*/  IMAD.WIDE R2, R5, 0x4, R2 ;  /* 0x0000000405027825 */ /* 0x001fe400078e0202 */
[----:B------:R-:W0:Y:S04]  /*00f0*/  LDC.64 R4, c[0x0][0x380] ;  /* 0x0000e000ff047b82 */ /* 0x000e280000000a00 */
[----:B-1----:R-:W2:Y:S01]  /*0100*/  LDG.E R3, desc[UR4][R2.64] ;  /* 0x0000000402037981 */ /* 0x002ea2000c1e1900 */
[----:B------:R-:W-:-:S04]  /*0110*/  IMAD R7, R0, UR6, R7 ;  /* 0x0000000600077c24 */ /* 0x000fc8000f8e0207 */
[----:B0-----:R-:W-:-:S05]  /*0120*/  IMAD.WIDE R4, R7, 0x4, R4 ;  /* 0x0000000407047825 */ /* 0x001fca00078e0204 */
[----:B--2---:R-:W-:Y:S01]  /*0130*/  STG.E desc[UR4][R4.64], R3 ;  /* 0x0000000304007986 */ /* 0x004fe2000c101904 */
[----:B------:R-:W-:Y:S05]  /*0140*/  EXIT ;  /* 0x000000000000794d */ /* 0x000fea0003800000 */
.L_x_15:
        /* <DEDUP_REMOVED lines=11> */
.L_x_22:


//--------------------- .text._Z14matrixMultiplyPfS_S_iiiiii --------------------------
	.section	.text._Z14matrixMultiplyPfS_S_iiiiii,"ax",@progbits
	.align	128
        .global         _Z14matrixMultiplyPfS_S_iiiiii
        .type           _Z14matrixMultiplyPfS_S_iiiiii,@function
        .size           _Z14matrixMultiplyPfS_S_iiiiii,(.L_x_23 - _Z14matrixMultiplyPfS_S_iiiiii)
        .other          _Z14matrixMultiplyPfS_S_iiiiii,@"STO_CUDA_ENTRY STV_DEFAULT"
_Z14matrixMultiplyPfS_S_iiiiii:
.text._Z14matrixMultiplyPfS_S_iiiiii:
[----:B------:R-:W-:Y:S01]  /*0000*/  LDC R1, c[0x0][0x37c] ;  /* 0x0000df00ff017b82 */ /* 0x000fe20000000800 */
[----:B------:R-:W0:Y:S01]  /*0010*/  S2R R0, SR_CTAID.Y ;  /* 0x0000000000007919 */ /* 0x000e220000002600 */
[----:B------:R-:W1:Y:S01]  /*0020*/  LDCU UR9, c[0x0][0x39c] ;  /* 0x00007380ff0977ac */ /* 0x000e620008000800 */
[----:B------:R-:W-:Y:S01]  /*0030*/  HFMA2 R21, -RZ, RZ, 0, 0 ;  /* 0x00000000ff157431 */ /* 0x000fe200000001ff */
[----:B------:R-:W0:Y:S01]  /*0040*/  S2R R13, SR_TID.Y ;  /* 0x00000000000d7919 */ /* 0x000e220000002200 */
[----:B------:R-:W2:Y:S01]  /*0050*/  LDCU.64 UR10, c[0x0][0x358] ;  /* 0x00006b00ff0a77ac */ /* 0x000ea20008000a00 */
[----:B------:R-:W3:Y:S01]  /*0060*/  S2R R5, SR_CTAID.X ;  /* 0x0000000000057919 */ /* 0x000ee20000002500 */
[----:B------:R-:W3:Y:S01]  /*0070*/  S2R R15, SR_TID.X ;  /* 0x00000000000f7919 */ /* 0x000ee20000002100 */
[----:B-1----:R-:W-:Y:S01]  /*0080*/  UISETP.GE.AND UP0, UPT, UR9, -0xe, UPT ;  /* 0xfffffff20900788c */ /* 0x002fe2000bf06270 */
[----:B0-----:R-:W-:Y:S02]  /*0090*/  LEA R0, R0, R13, 0x4 ;  /* 0x0000000d00007211 */ /* 0x001fe400078e20ff */
[----:B---3--:R-:W-:-:S06]  /*00a0*/  LEA R12, R5, R15, 0x4 ;  /* 0x0000000f050c7211 */ /* 0x008fcc00078e20ff */
[----:B--2---:R-:W-:Y:S05]  /*00b0*/  BRA.U !UP0, `(.L_x_16) ;  /* 0x0000000508407547 */ /* 0x004fea000b800000 */
[----:B------:R-:W0:Y:S01]  /*00c0*/  S2UR UR7, SR_CgaCtaId ;  /* 0x00000000000779c3 */ /* 0x000e220000008800 */
[----:B------:R-:W1:Y:S01]  /*00d0*/  LDCU UR12, c[0x0][0x3a4] ;  /* 0x00007480ff0c77ac */ /* 0x000e620008000800 */
[----:B------:R-:W-:Y:S01]  /*00e0*/  MOV R21, RZ ;  /* 0x000000ff00157202 */ /* 0x000fe20000000f00 */
[----:B------:R-:W-:Y:S01]  /*00f0*/  IMAD R14, R0, UR9, R15 ;  /* 0x00000009000e7c24 */ /* 0x000fe2000f8e020f */
[----:B------:R-:W-:Y:S01]  /*0100*/  UMOV UR6, 0x400 ;  /* 0x0000040000067882 */ /* 0x000fe20000000000 */
[----:B------:R-:W-:-:S03]  /*0110*/  UIADD3 UR4, UPT, UPT, UR9, -0x1, URZ ;  /* 0xffffffff09047890 */ /* 0x000fc6000fffe0ff */
[----:B------:R-:W2:Y:S01]  /*0120*/  LDC.64 R2, c[0x0][0x3a0] ;  /* 0x0000e800ff027b82 */ /* 0x000ea20000000a00 */
[----:B------:R-:W3:Y:S01]  /*0130*/  LDCU.64 UR14, c[0x0][0x398] ;  /* 0x00007300ff0e77ac */ /* 0x000ee20008000a00 */
[----:B------:R-:W-:-:S04]  /*0140*/  USHF.R.S32.HI UR5, URZ, 0x1f, UR4 ;  /* 0x0000001fff057899 */ /* 0x000fc80008011404 */
[----:B------:R-:W-:Y:S01]  /*0150*/  ULEA.HI UR5, UR5, UR4, URZ, 0x4 ;  /* 0x0000000405057291 */ /* 0x000fe2000f8f20ff */
[----:B-1----:R-:W-:-:S03]  /*0160*/  IMAD R22, R13, UR12, R15 ;  /* 0x0000000c0d167c24 */ /* 0x002fc6000f8e020f */
[----:B------:R-:W-:Y:S02]  /*0170*/  USHF.R.S32.HI UR5, URZ, 0x4, UR5 ;  /* 0x00000004ff057899 */ /* 0x000fe40008011405 */
[----:B0-----:R-:W-:Y:S01]  /*0180*/  ULEA UR8, UR7, UR6, 0x18 ;  /* 0x0000000607087291 */ /* 0x001fe2000f8ec0ff */
[----:B------:R-:W-:Y:S01]  /*0190*/  LEA R22, R5, R22, 0x4 ;  /* 0x0000001605167211 */ /* 0x000fe200078e20ff */
[----:B------:R-:W-:Y:S02]  /*01a0*/  UIADD3 UR6, UPT, UPT, UR6, 0x400, URZ ;  /* 0x0000040006067890 */ /* 0x000fe4000fffe0ff */
[----:B------:R-:W-:Y:S02]  /*01b0*/  UIADD3 UR5, UPT, UPT, -UR5, URZ, URZ ;  /* 0x000000ff05057290 */ /* 0x000fe4000fffe1ff */
[----:B------:R-:W-:Y:S01]  /*01c0*/  ULEA UR6, UR7, UR6, 0x18 ;  /* 0x0000000607067291 */ /* 0x000fe2000f8ec0ff */
[----:B------:R-:W-:-:S04]  /*01d0*/  LEA R18, R13, UR8, 0x6 ;  /* 0x000000080d127c11 */ /* 0x000fc8000f8e30ff */
[C---:B------:R-:W-:Y:S02]  /*01e0*/  LEA R17, R15.reuse, R18, 0x2 ;  /* 0x000000120f117211 */ /* 0x040fe400078e10ff */
[----:B------:R-:W-:-:S04]  /*01f0*/  LEA R20, R15, UR6, 0x2 ;  /* 0x000000060f147c11 */ /* 0x000fc8000f8e10ff */
[----:B---3--:R-:W-:-:S07]  /*0200*/  LEA R16, R13, R20, 0x6 ;  /* 0x000000140d107211 */ /* 0x008fce00078e30ff */
.L_x_17:
[----:B------:R-:W-:Y:S01]  /*0210*/  ISETP.GE.AND P1, PT, R15, UR15, PT ;  /* 0x0000000f0f007c0c */ /* 0x000fe2000bf26270 */
[----:B------:R-:W-:Y:S01]  /*0220*/  HFMA2 R23, -RZ, RZ, 0, 0 ;  /* 0x00000000ff177431 */ /* 0x000fe200000001ff */
[----:B--2---:R-:W-:Y:S02]  /*0230*/  ISETP.GE.AND P0, PT, R13, R2, PT ;  /* 0x000000020d00720c */ /* 0x004fe40003f06270 */
[----:B------:R-:W-:Y:S02]  /*0240*/  ISETP.GE.OR P1, PT, R0, UR14, P1 ;  /* 0x0000000e00007c0c */ /* 0x000fe40008f26670 */
[----:B------:R-:W-:Y:S02]  /*0250*/  ISETP.GE.OR P0, PT, R12, R3, P0 ;  /* 0x000000030c00720c */ /* 0x000fe40000706670 */
[----:B------:R-:W-:-:S09]  /*0260*/  MOV R28, RZ ;  /* 0x000000ff001c7202 */ /* 0x000fd20000000f00 */
[----:B------:R-:W0:Y:S08]  /*0270*/  @!P1 LDC.64 R6, c[0x0][0x380] ;  /* 0x0000e000ff069b82 */ /* 0x000e300000000a00 */
[----:B------:R-:W1:Y:S01]  /*0280*/  @!P0 LDC.64 R4, c[0x0][0x388] ;  /* 0x0000e200ff048b82 */ /* 0x000e620000000a00 */
[----:B0-----:R-:W-:-:S05]  /*0290*/  @!P1 IMAD.WIDE R6, R14, 0x4, R6 ;  /* 0x000000040e069825 */ /* 0x001fca00078e0206 */
[----:B------:R-:W2:Y:S01]  /*02a0*/  @!P1 LDG.E R28, desc[UR10][R6.64] ;  /* 0x0000000a061c9981 */ /* 0x000ea2000c1e1900 */
[----:B-1----:R-:W-:-:S05]  /*02b0*/  @!P0 IMAD.WIDE R24, R22, 0x4, R4 ;  /* 0x0000000416188825 */ /* 0x002fca00078e0204 */
[----:B------:R-:W3:Y:S01]  /*02c0*/  @!P0 LDG.E R23, desc[UR10][R24.64] ;  /* 0x0000000a18178981 */ /* 0x000ee2000c1e1900 */
[----:B------:R-:W-:-:S04]  /*02d0*/  UIADD3 UR5, UPT, UPT, UR5, 0x1, URZ ;  /* 0x0000000105057890 */ /* 0x000fc8000fffe0ff */
[----:B------:R-:W-:Y:S01]  /*02e0*/  UISETP.NE.AND UP0, UPT, UR5, 0x1, UPT ;  /* 0x000000010500788c */ /* 0x000fe2000bf05270 */
[----:B------:R-:W-:Y:S02]  /*02f0*/  IADD3 R13, PT, PT, R13, 0x10, RZ ;  /* 0x000000100d0d7810 */ /* 0x000fe40007ffe0ff */
[----:B------:R-:W-:Y:S02]  /*0300*/  IADD3 R15, PT, PT, R15, 0x10, RZ ;  /* 0x000000100f0f7810 */ /* 0x000fe40007ffe0ff */
[----:B------:R-:W-:Y:S02]  /*0310*/  IADD3 R14, PT, PT, R14, 0x10, RZ ;  /* 0x000000100e0e7810 */ /* 0x000fe40007ffe0ff */
[----:B------:R-:W-:Y:S01]  /*0320*/  LEA R22, R3, R22, 0x4 ;  /* 0x0000001603167211 */ /* 0x000fe200078e20ff */
[----:B--2---:R-:W-:Y:S04]  /*0330*/  STS [R17], R28 ;  /* 0x0000001c11007388 */ /* 0x004fe80000000800 */
[----:B---3--:R-:W-:Y:S01]  /*0340*/  STS [R16], R23 ;  /* 0x0000001710007388 */ /* 0x008fe20000000800 */
[----:B------:R-:W-:Y:S06]  /*0350*/  BAR.SYNC.DEFER_BLOCKING 0x0 ;  /* 0x0000000000007b1d */ /* 0x000fec0000010000 */
[----:B------:R-:W-:Y:S04]  /*0360*/  LDS R29, [R20] ;  /* 0x00000000141d7984 */ /* 0x000fe80000000800 */
[----:B------:R-:W0:Y:S04]  /*0370*/  LDS.128 R8, [R18] ;  /* 0x0000000012087984 */ /* 0x000e280000000c00 */
[----:B------:R-:W1:Y:S04]  /*0380*/  LDS R25, [R20+0x40] ;  /* 0x0000400014197984 */ /* 0x000e680000000800 */
[----:B------:R-:W2:Y:S04]  /*0390*/  LDS R27, [R20+0x80] ;  /* 0x00008000141b7984 */ /* 0x000ea80000000800 */
[----:B------:R-:W3:Y:S04]  /*03a0*/  LDS R26, [R20+0xc0] ;  /* 0x0000c000141a7984 */ /* 0x000ee80000000800 */
[----:B------:R-:W-:Y:S04]  /*03b0*/  LDS R19, [R20+0x100] ;  /* 0x0001000014137984 */ /* 0x000fe80000000800 */
[----:B------:R-:W4:Y:S04]  /*03c0*/  LDS.128 R4, [R18+0x10] ;  /* 0x0000100012047984 */ /* 0x000f280000000c00 */
[----:B------:R-:W5:Y:S04]  /*03d0*/  LDS R24, [R20+0x140] ;  /* 0x0001400014187984 */ /* 0x000f680000000800 */
[----:B------:R-:W5:Y:S04]  /*03e0*/  LDS R23, [R20+0x180] ;  /* 0x0001800014177984 */ /* 0x000f680000000800 */
[----:B------:R-:W5:Y:S01]  /*03f0*/  LDS R28, [R20+0x1c0] ;  /* 0x0001c000141c7984 */ /* 0x000f620000000800 */
[----:B0-----:R-:W-:-:S03]  /*0400*/  FFMA R8, R8, R29, R21 ;  /* 0x0000001d08087223 */ /* 0x001fc60000000015 */
[----:B------:R-:W-:Y:S01]  /*0410*/  LDS R21, [R20+0x200] ;  /* 0x0002000014157984 */ /* 0x000fe20000000800 */
[----:B-1----:R-:W-:-:S04]  /*0420*/  FFMA R8, R25, R9, R8 ;  /* 0x0000000919087223 */ /* 0x002fc80000000008 */
[----:B--2---:R-:W-:-:S04]  /*0430*/  FFMA R27, R27, R10, R8 ;  /* 0x0000000a1b1b7223 */ /* 0x004fc80000000008 */
[----:B---3--:R-:W-:Y:S02]  /*0440*/  FFMA R27, R26, R11, R27 ;  /* 0x0000000b1a1b7223 */ /* 0x008fe4000000001b */
[----:B------:R-:W0:Y:S04]  /*0450*/  LDS.128 R8, [R18+0x20] ;  /* 0x0000200012087984 */ /* 0x000e280000000c00 */
[----:B------:R-:W1:Y:S01]  /*0460*/  LDS R26, [R20+0x240] ;  /* 0x00024000141a7984 */ /* 0x000e620000000800 */
[----:B----4-:R-:W-:-:S04]  /*0470*/  FFMA R19, R4, R19, R27 ;  /* 0x0000001304137223 */ /* 0x010fc8000000001b */
[----:B-----5:R-:W-:Y:S02]  /*0480*/  FFMA R24, R24, R5, R19 ;  /* 0x0000000518187223 */ /* 0x020fe40000000013 */
[----:B------:R-:W2:Y:S02]  /*0490*/  LDS R19, [R20+0x280] ;  /* 0x0002800014137984 */ /* 0x000ea40000000800 */
[----:B------:R-:W-:Y:S02]  /*04a0*/  FFMA R23, R23, R6, R24 ;  /* 0x0000000617177223 */ /* 0x000fe40000000018 */
[----:B------:R-:W3:Y:S02]  /*04b0*/  LDS R24, [R20+0x2c0] ;  /* 0x0002c00014187984 */ /* 0x000ee40000000800 */
[----:B------:R-:W-:Y:S02]  /*04c0*/  FFMA R25, R28, R7, R23 ;  /* 0x000000071c197223 */ /* 0x000fe40000000017 */
[----:B------:R-:W-:Y:S04]  /*04d0*/  LDS R23, [R20+0x300] ;  /* 0x0003000014177984 */ /* 0x000fe80000000800 */
[----:B------:R-:W4:Y:S01]  /*04e0*/  LDS.128 R4, [R18+0x30] ;  /* 0x0000300012047984 */ /* 0x000f220000000c00 */
[----:B0-----:R-:W-:-:S03]  /*04f0*/  FFMA R21, R8, R21, R25 ;  /* 0x0000001508157223 */ /* 0x001fc60000000019 */
[----:B------:R-:W0:Y:S01]  /*0500*/  LDS R8, [R20+0x340] ;  /* 0x0003400014087984 */ /* 0x000e220000000800 */
[----:B-1----:R-:W-:-:S03]  /*0510*/  FFMA R28, R26, R9, R21 ;  /* 0x000000091a1c7223 */ /* 0x002fc60000000015 */
[----:B------:R-:W1:Y:S04]  /*0520*/  LDS R9, [R20+0x380] ;  /* 0x0003800014097984 */ /* 0x000e680000000800 */
[----:B------:R-:W5:Y:S01]  /*0530*/  LDS R26, [R20+0x3c0] ;  /* 0x0003c000141a7984 */ /* 0x000f620000000800 */
[----:B--2---:R-:W-:-:S04]  /*0540*/  FFMA R19, R19, R10, R28 ;  /* 0x0000000a13137223 */ /* 0x004fc8000000001c */
[----:B---3--:R-:W-:-:S04]  /*0550*/  FFMA R11, R24, R11, R19 ;  /* 0x0000000b180b7223 */ /* 0x008fc80000000013 */
[----:B----4-:R-:W-:-:S04]  /*0560*/  FFMA R11, R4, R23, R11 ;  /* 0x00000017040b7223 */ /* 0x010fc8000000000b */
[----:B0-----:R-:W-:-:S04]  /*0570*/  FFMA R5, R8, R5, R11 ;  /* 0x0000000508057223 */ /* 0x001fc8000000000b */
[----:B-1----:R-:W-:-:S04]  /*0580*/  FFMA R5, R9, R6, R5 ;  /* 0x0000000609057223 */ /* 0x002fc80000000005 */
[----:B-----5:R-:W-:Y:S01]  /*0590*/  FFMA R21, R26, R7, R5 ;  /* 0x000000071a157223 */ /* 0x020fe20000000005 */
[----:B------:R-:W-:Y:S06]  /*05a0*/  BAR.SYNC.DEFER_BLOCKING 0x0 ;  /* 0x0000000000007b1d */ /* 0x000fec0000010000 */
[----:B------:R-:W-:Y:S05]  /*05b0*/  BRA.U UP0, `(.L_x_17) ;  /* 0xfffffffd00147547 */ /* 0x000fea000b83ffff */
.L_x_16:
[----:B------:R-:W0:Y:S02]  /*05c0*/  LDCU.64 UR4, c[0x0][0x3a8] ;  /* 0x00007500ff0477ac */ /* 0x000e240008000a00 */
[----:B0-----:R-:W-:-:S04]  /*05d0*/  ISETP.GE.AND P0, PT, R12, UR5, PT ;  /* 0x000000050c007c0c */ /* 0x001fc8000bf06270 */
[----:B------:R-:W-:-:S13]  /*05e0*/  ISETP.GE.OR P0, PT, R0, UR4, P0 ;  /* 0x0000000400007c0c */ /* 0x000fda0008706670 */
[----:B------:R-:W-:Y:S05]  /*05f0*/  @P0 EXIT ;  /* 0x000000000000094d */ /* 0x000fea0003800000 */
[----:B------:R-:W0:Y:S01]  /*0600*/  LDC.64 R2, c[0x0][0x390] ;  /* 0x0000e400ff027b82 */ /* 0x000e220000000a00 */
[----:B------:R-:W-:-:S04]  /*0610*/  IMAD R5, R0, UR5, R12 ;  /* 0x0000000500057c24 */ /* 0x000fc8000f8e020c */
[----:B0-----:R-:W-:-:S05]  /*0620*/  IMAD.WIDE.U32 R2, R5, 0x4, R2 ;  /* 0x0000000405027825 */ /* 0x001fca00078e0002 */
[----:B------:R-:W-:Y:S01]  /*0630*/  STG.E desc[UR10][R2.64], R21 ;  /* 0x0000001502007986 */ /* 0x000fe2000c10190a */
[----:B------:R-:W-:Y:S05]  /*0640*/  EXIT ;  /* 0x000000000000794d */ /* 0x000fea0003800000 */
.L_x_18:
        /* <DEDUP_REMOVED lines=11> */
.L_x_23:


//--------------------- .nv.shared.reserved.0     --------------------------
	.section	.nv.shared.reserved.0,"aw",@nobits
	.weak		__nv_reservedSMEM_offset_0_alias
	.size		__nv_reservedSMEM_offset_0_alias, 0, 64
	.other		__nv_reservedSMEM_offset_0_alias,@"STO_CUDA_RESERVED_SHARED STV_DEFAULT"
__nv_reservedSMEM_offset_0_alias:
	.zero		0
	.zero		64


//--------------------- .nv.shared._Z14matrixMultiplyPfS_S_iiiiii --------------------------
	.section	.nv.shared._Z14matrixMultiplyPfS_S_iiiiii,"aw",@nobits
	.sectionflags	@""
	.align	4
.nv.shared._Z14matrixMultiplyPfS_S_iiiiii:
	.zero		3072


//--------------------- .nv.constant0._Z10elewisedivPfS_S_ii --------------------------
	.section	.nv.constant0._Z10elewisedivPfS_S_ii,"a",@progbits
	.sectionflags	@""
	.align	4
.nv.constant0._Z10elewisedivPfS_S_ii:
	.zero		928


//--------------------- .nv.constant0._Z12elewisemultiPfS_S_ii --------------------------
	.section	.nv.constant0._Z12elewisemultiPfS_S_ii,"a",@progbits
	.sectionflags	@""
	.align	4
.nv.constant0._Z12elewisemultiPfS_S_ii:
	.zero		928


//--------------------- .nv.constant0._Z9transposePfS_ii --------------------------
	.section	.nv.constant0._Z9transposePfS_ii,"a",@progbits
	.sectionflags	@""
	.align	4
.nv.constant0._Z9transposePfS_ii:
	.zero		920


//--------------------- .nv.constant0._Z14matrixMultiplyPfS_S_iiiiii --------------------------
	.section	.nv.constant0._Z14matrixMultiplyPfS_S_iiiiii,"a",@progbits
	.sectionflags	@""
	.align	4
.nv.constant0._Z14matrixMultiplyPfS_S_iiiiii:
	.zero		944


//--------------------- SYMBOLS --------------------------

	.type		.nv.reservedSmem.offset0,@object
	.size		.nv.reservedSmem.offset0,0x4
	.type		.nv.reservedSmem.cap,@object
	.size		.nv.reservedSmem.cap,0x4
